	.target	sm_90a

	.elftype	@"ET_EXEC"


//--------------------- .note.nv.tkinfo           --------------------------
	.section	.note.nv.tkinfo,"",@"SHT_NOTE"
	.sectionflags	@"SHF_NOTE_NV_TKINFO"
	.tkinfo
        /*0018*/ 	.word	0x00000002
        /*0030*/ 	.string	""
        /*0030*/ 	.string	"ptxas"
        /*0030*/ 	.string	"Cuda compilation tools, release 13.0, V13.0.88"
        /*0030*/ 	.string	"Build cuda_13.0.r13.0/compiler.36424714_0"
        /*0030*/ 	.string	"-arch sm_90a -m 64 "



//--------------------- .note.nv.cuinfo           --------------------------
	.section	.note.nv.cuinfo,"",@"SHT_NOTE"
	.sectionflags	@"SHF_NOTE_NV_CUINFO"
        /*0018*/ 	.short	0x0002
        /*001a*/ 	.short	0x005a
        /*001c*/ 	.short	0x0082
	.zero		2


//--------------------- .nv.info                  --------------------------
	.section	.nv.info,"",@"SHT_CUDA_INFO"
	.align	4


	//----- nvinfo : EIATTR_REGCOUNT
	.align		4
        /*0000*/ 	.byte	0x04, 0x2f
        /*0002*/ 	.short	(.L_12 - .L_11)
	.align		4
.L_11:
        /*0004*/ 	.word	index@(_ZN7cutlass13device_kernelINS_4gemm6kernel13GemmUniversalIN4cute5tupleIJiiiiEEENS1_10collective13CollectiveMmaINS1_37MainloopSm90TmaGmmaWarpSpecializedFP8ILi5ENS5_IJNS4_1CILi1EEENSA_ILi8EEESB_EEENS1_32KernelTmaWarpSpecializedPingpongEEENS5_IJNSA_ILi64EEENSA_ILi256EEENSA_ILi128EEEEEENS_12float_e4m3_tENS5_IJlSB_lEEESK_SL_NS4_8TiledMMAINS4_8MMA_AtomIJNS4_4SM904GMMA31MMA_64x256x32_F32E4M3E4M3_SS_TNILNSP_7ScaleInE1ELSR_1EEEEEENS4_6LayoutINS5_IJSB_SB_SB_EEENS5_IJNSA_ILi0EEESW_SW_EEEEENS5_IJNS4_10UnderscoreESZ_SZ_EEEEENS4_23SM90_TMA_LOAD_MULTICASTENS4_14ComposedLayoutINS4_7SwizzleILi3ELi4ELi3EEENS4_18smem_ptr_flag_bitsILi8EEENSU_INS5_IJSC_SI_EEENS5_IJSI_SB_EEEEEEEvNS4_8identityENS4_13SM90_TMA_LOADES1B_vS1C_EENS_8epilogue10collective6detail29Sm90TmaWarpSpecializedAdapterINS1G_15DefaultEpilogueISK_SL_SL_NS1F_6thread17LinearCombinationISK_Li1EffLNS1K_9ScaleType4KindE0ELNS_15FloatRoundStyleE2ESK_EENS1_15EpilogueDefaultEEEEEvvEEEEvNT_6ParamsE)
        /*0008*/ 	.word	0x000000a8


	//----- nvinfo : EIATTR_FRAME_SIZE
	.align		4
.L_12:
        /*000c*/ 	.byte	0x04, 0x11
        /*000e*/ 	.short	(.L_14 - .L_13)
	.align		4
.L_13:
        /*0010*/ 	.word	index@(_ZN7cutlass13device_kernelINS_4gemm6kernel13GemmUniversalIN4cute5tupleIJiiiiEEENS1_10collective13CollectiveMmaINS1_37MainloopSm90TmaGmmaWarpSpecializedFP8ILi5ENS5_IJNS4_1CILi1EEENSA_ILi8EEESB_EEENS1_32KernelTmaWarpSpecializedPingpongEEENS5_IJNSA_ILi64EEENSA_ILi256EEENSA_ILi128EEEEEENS_12float_e4m3_tENS5_IJlSB_lEEESK_SL_NS4_8TiledMMAINS4_8MMA_AtomIJNS4_4SM904GMMA31MMA_64x256x32_F32E4M3E4M3_SS_TNILNSP_7ScaleInE1ELSR_1EEEEEENS4_6LayoutINS5_IJSB_SB_SB_EEENS5_IJNSA_ILi0EEESW_SW_EEEEENS5_IJNS4_10UnderscoreESZ_SZ_EEEEENS4_23SM90_TMA_LOAD_MULTICASTENS4_14ComposedLayoutINS4_7SwizzleILi3ELi4ELi3EEENS4_18smem_ptr_flag_bitsILi8EEENSU_INS5_IJSC_SI_EEENS5_IJSI_SB_EEEEEEEvNS4_8identityENS4_13SM90_TMA_LOADES1B_vS1C_EENS_8epilogue10collective6detail29Sm90TmaWarpSpecializedAdapterINS1G_15DefaultEpilogueISK_SL_SL_NS1F_6thread17LinearCombinationISK_Li1EffLNS1K_9ScaleType4KindE0ELNS_15FloatRoundStyleE2ESK_EENS1_15EpilogueDefaultEEEEEvvEEEEvNT_6ParamsE)
        /*0014*/ 	.word	0x00000110


	//----- nvinfo : EIATTR_MIN_STACK_SIZE
	.align		4
.L_14:
        /*0018*/ 	.byte	0x04, 0x12
        /*001a*/ 	.short	(.L_16 - .L_15)
	.align		4
.L_15:
        /*001c*/ 	.word	index@(_ZN7cutlass13device_kernelINS_4gemm6kernel13GemmUniversalIN4cute5tupleIJiiiiEEENS1_10collective13CollectiveMmaINS1_37MainloopSm90TmaGmmaWarpSpecializedFP8ILi5ENS5_IJNS4_1CILi1EEENSA_ILi8EEESB_EEENS1_32KernelTmaWarpSpecializedPingpongEEENS5_IJNSA_ILi64EEENSA_ILi256EEENSA_ILi128EEEEEENS_12float_e4m3_tENS5_IJlSB_lEEESK_SL_NS4_8TiledMMAINS4_8MMA_AtomIJNS4_4SM904GMMA31MMA_64x256x32_F32E4M3E4M3_SS_TNILNSP_7ScaleInE1ELSR_1EEEEEENS4_6LayoutINS5_IJSB_SB_SB_EEENS5_IJNSA_ILi0EEESW_SW_EEEEENS5_IJNS4_10UnderscoreESZ_SZ_EEEEENS4_23SM90_TMA_LOAD_MULTICASTENS4_14ComposedLayoutINS4_7SwizzleILi3ELi4ELi3EEENS4_18smem_ptr_flag_bitsILi8EEENSU_INS5_IJSC_SI_EEENS5_IJSI_SB_EEEEEEEvNS4_8identityENS4_13SM90_TMA_LOADES1B_vS1C_EENS_8epilogue10collective6detail29Sm90TmaWarpSpecializedAdapterINS1G_15DefaultEpilogueISK_SL_SL_NS1F_6thread17LinearCombinationISK_Li1EffLNS1K_9ScaleType4KindE0ELNS_15FloatRoundStyleE2ESK_EENS1_15EpilogueDefaultEEEEEvvEEEEvNT_6ParamsE)
        /*0020*/ 	.word	0x00000110
.L_16:


//--------------------- .nv.compat                --------------------------
	.section	.nv.compat,"",@"SHT_CUDA_COMPAT_INFO"
	.align	4
        /*0000*/ 	.byte	0x02, 0x09, 0x01, 0x00, 0x02, 0x02, 0x04, 0x00, 0x02, 0x05, 0x05, 0x00, 0x03, 0x07, 0x01, 0x01
        /*0010*/ 	.byte	0x02, 0x03, 0x01, 0x00, 0x02, 0x06, 0x01, 0x00, 0x04, 0x0b, 0x08, 0x00, 0x00, 0x00, 0x00, 0x00
        /*0020*/ 	.byte	0x00, 0x00, 0x00, 0x00


//--------------------- .nv.info._ZN7cutlass13device_kernelINS_4gemm6kernel13GemmUniversalIN4cute5tupleIJiiiiEEENS1_10collective13CollectiveMmaINS1_37MainloopSm90TmaGmmaWarpSpecializedFP8ILi5ENS5_IJNS4_1CILi1EEENSA_ILi8EEESB_EEENS1_32KernelTmaWarpSpecializedPingpongEEENS5_IJNSA_ILi64EEENSA_ILi256EEENSA_ILi128EEEEEENS_12float_e4m3_tENS5_IJlSB_lEEESK_SL_NS4_8TiledMMAINS4_8MMA_AtomIJNS4_4SM904GMMA31MMA_64x256x32_F32E4M3E4M3_SS_TNILNSP_7ScaleInE1ELSR_1EEEEEENS4_6LayoutINS5_IJSB_SB_SB_EEENS5_IJNSA_ILi0EEESW_SW_EEEEENS5_IJNS4_10UnderscoreESZ_SZ_EEEEENS4_23SM90_TMA_LOAD_MULTICASTENS4_14ComposedLayoutINS4_7SwizzleILi3ELi4ELi3EEENS4_18smem_ptr_flag_bitsILi8EEENSU_INS5_IJSC_SI_EEENS5_IJSI_SB_EEEEEEEvNS4_8identityENS4_13SM90_TMA_LOADES1B_vS1C_EENS_8epilogue10collective6detail29Sm90TmaWarpSpecializedAdapterINS1G_15DefaultEpilogueISK_SL_SL_NS1F_6thread17LinearCombinationISK_Li1EffLNS1K_9ScaleType4KindE0ELNS_15FloatRoundStyleE2ESK_EENS1_15EpilogueDefaultEEEEEvvEEEEvNT_6ParamsE --------------------------
	.section	.nv.info._ZN7cutlass13device_kernelINS_4gemm6kernel13GemmUniversalIN4cute5tupleIJiiiiEEENS1_10collective13CollectiveMmaINS1_37MainloopSm90TmaGmmaWarpSpecializedFP8ILi5ENS5_IJNS4_1CILi1EEENSA_ILi8EEESB_EEENS1_32KernelTmaWarpSpecializedPingpongEEENS5_IJNSA_ILi64EEENSA_ILi256EEENSA_ILi128EEEEEENS_12float_e4m3_tENS5_IJlSB_lEEESK_SL_NS4_8TiledMMAINS4_8MMA_AtomIJNS4_4SM904GMMA31MMA_64x256x32_F32E4M3E4M3_SS_TNILNSP_7ScaleInE1ELSR_1EEEEEENS4_6LayoutINS5_IJSB_SB_SB_EEENS5_IJNSA_ILi0EEESW_SW_EEEEENS5_IJNS4_10UnderscoreESZ_SZ_EEEEENS4_23SM90_TMA_LOAD_MULTICASTENS4_14ComposedLayoutINS4_7SwizzleILi3ELi4ELi3EEENS4_18smem_ptr_flag_bitsILi8EEENSU_INS5_IJSC_SI_EEENS5_IJSI_SB_EEEEEEEvNS4_8identityENS4_13SM90_TMA_LOADES1B_vS1C_EENS_8epilogue10collective6detail29Sm90TmaWarpSpecializedAdapterINS1G_15DefaultEpilogueISK_SL_SL_NS1F_6thread17LinearCombinationISK_Li1EffLNS1K_9ScaleType4KindE0ELNS_15FloatRoundStyleE2ESK_EENS1_15EpilogueDefaultEEEEEvvEEEEvNT_6ParamsE,"",@"SHT_CUDA_INFO"
	.sectionflags	@""
	.align	4


	//----- nvinfo : EIATTR_CUDA_API_VERSION
	.align		4
        /*0000*/ 	.byte	0x04, 0x37
        /*0002*/ 	.short	(.L_18 - .L_17)
.L_17:
        /*0004*/ 	.word	0x00000082


	//----- nvinfo : EIATTR_KPARAM_INFO
	.align		4
.L_18:
        /*0008*/ 	.byte	0x04, 0x17
        /*000a*/ 	.short	(.L_20 - .L_19)
.L_19:
        /*000c*/ 	.word	0x00000000
        /*0010*/ 	.short	0x0000
        /*0012*/ 	.short	0x0070
        /*0014*/ 	.byte	0x00, 0xf0, 0x01, 0x10


	//----- nvinfo : EIATTR_SPARSE_MMA_MASK
	.align		4
.L_20:
        /*0018*/ 	.byte	0x03, 0x50
        /*001a*/ 	.short	0x0000


	//----- nvinfo : EIATTR_MAXREG_COUNT
	.align		4
        /*001c*/ 	.byte	0x03, 0x1b
        /*001e*/ 	.short	0x00a8


	//----- nvinfo : EIATTR_NUM_BARRIERS
	.align		4
        /*0020*/ 	.byte	0x02, 0x4c
        /*0022*/ 	.byte	0x01
	.zero		1


	//----- nvinfo : EIATTR_ANNOTATIONS
	.align		4
        /*0024*/ 	.byte	0x04, 0x55
        /*0026*/ 	.short	(.L_22 - .L_21)


	//   ....[0]....
.L_21:
        /*0028*/ 	.word	0x00000001
        /*002c*/ 	.byte	0xe0, 0x06, 0x00, 0x00, 0x01, 0x00, 0x00, 0x00, 0xe0, 0x0d, 0x00, 0x00, 0x01, 0x00, 0x00, 0x00
        /* <DEDUP_REMOVED lines=206> */
        /*0d1c*/ 	.byte	0xc0, 0x03, 0x01, 0x00, 0x01, 0x00, 0x00, 0x00, 0x10, 0x04, 0x01, 0x00


	//----- nvinfo : EIATTR_MERCURY_ISA_VERSION
	.align		4
.L_22:
        /*0d28*/ 	.byte	0x03, 0x5f
        /*0d2a*/ 	.short	0x0101


	//----- nvinfo : EIATTR_INT_WARP_WIDE_INSTR_OFFSETS
	.align		4
        /*0d2c*/ 	.byte	0x04, 0x31
        /*0d2e*/ 	.short	(.L_24 - .L_23)


	//   ....[0]....
.L_23:
        /*0d30*/ 	.word	0x000005a0


	//   ....[1]....
        /*0d34*/ 	.word	0x000005b0


	//   ....[2]....
        /*0d38*/ 	.word	0x000005f0


	//   ....[3]....
        /*0d3c*/ 	.word	0x00000620


	//   ....[4]....
        /*0d40*/ 	.word	0x00000630


	//   ....[5]....
        /*0d44*/ 	.word	0x00000670


	//   ....[6]....
        /*0d48*/ 	.word	0x000007a0


	//   ....[7]....
        /*0d4c*/ 	.word	0x000007d0


	//   ....[8]....
        /*0d50*/ 	.word	0x00005700


	//----- nvinfo : EIATTR_COOP_GROUP_MASK_REGIDS
	.align		4
.L_24:
        /*0d54*/ 	.byte	0x04, 0x29
        /*0d56*/ 	.short	(.L_26 - .L_25)


	//   ....[0]....
.L_25:
        /*0d58*/ 	.word	0xffffffff


	//   ....[1]....
        /*0d5c*/ 	.word	0xffffffff


	//   ....[2]....
        /*0d60*/ 	.word	0xffffffff


	//   ....[3]....
        /*0d64*/ 	.word	0xffffffff


	//   ....[4]....
        /*0d68*/ 	.word	0xffffffff


	//   ....[5]....
        /*0d6c*/ 	.word	0xffffffff


	//   ....[6]....
        /*0d70*/ 	.word	0xffffffff


	//----- nvinfo : EIATTR_COOP_GROUP_INSTR_OFFSETS
	.align		4
.L_26:
        /*0d74*/ 	.byte	0x04, 0x28
        /*0d76*/ 	.short	(.L_28 - .L_27)


	//   ....[0]....
.L_27:
        /*0d78*/ 	.word	0x00000070


	//   ....[1]....
        /*0d7c*/ 	.word	0x00000090


	//   ....[2]....
        /*0d80*/ 	.word	0x00000190


	//   ....[3]....
        /*0d84*/ 	.word	0x000003d0


	//   ....[4]....
        /*0d88*/ 	.word	0x00000420


	//   ....[5]....
        /*0d8c*/ 	.word	0x000004e0


	//   ....[6]....
        /*0d90*/ 	.word	0x00000930


	//----- nvinfo : EIATTR_REG_RECONFIG
	.align		4
.L_28:
        /*0d94*/ 	.byte	0x01, 0x54
	.zero		2


	//----- nvinfo : EIATTR_MBARRIER_INSTR_OFFSETS
	.align		4
        /*0d98*/ 	.byte	0x04, 0x39
        /*0d9a*/ 	.short	(.L_30 - .L_29)


	//   ....[0]....
.L_29:
        /*0d9c*/ 	.word	0x00000310
        /*0da0*/ 	.word	0x000000ff
        /*0da4*/ 	.word	0x00000000
        /*0da8*/ 	.short	0x0100
        /*0daa*/ 	.byte	0x07
	.zero		1


	//   ....[1]....
        /*0dac*/ 	.word	0x00000320
        /*0db0*/ 	.word	0x000000ff
        /*0db4*/ 	.word	0x00000028
        /*0db8*/ 	.short	0x0100
        /*0dba*/ 	.byte	0x07
	.zero		1


	//   ....[2]....
        /*0dbc*/ 	.word	0x00000330
        /*0dc0*/ 	.word	0x000000ff
        /*0dc4*/ 	.word	0x00000008
        /*0dc8*/ 	.short	0x0100
        /*0dca*/ 	.byte	0x07
	.zero		1


	//   ....[3]....
        /*0dcc*/ 	.word	0x00000340
        /*0dd0*/ 	.word	0x000000ff
        /*0dd4*/ 	.word	0x00000030
        /*0dd8*/ 	.short	0x0100
        /*0dda*/ 	.byte	0x07
	.zero		1


	//   ....[4]....
        /*0ddc*/ 	.word	0x00000350
        /*0de0*/ 	.word	0x000000ff
        /*0de4*/ 	.word	0x00000010
        /*0de8*/ 	.short	0x0100
        /*0dea*/ 	.byte	0x07
	.zero		1


	//   ....[5]....
        /*0dec*/ 	.word	0x00000360
        /*0df0*/ 	.word	0x000000ff
        /*0df4*/ 	.word	0x00000038
        /*0df8*/ 	.short	0x0100
        /*0dfa*/ 	.byte	0x07
	.zero		1


	//   ....[6]....
        /*0dfc*/ 	.word	0x00000370
        /*0e00*/ 	.word	0x000000ff
        /*0e04*/ 	.word	0x00000018
        /*0e08*/ 	.short	0x0100
        /*0e0a*/ 	.byte	0x07
	.zero		1


	//   ....[7]....
        /*0e0c*/ 	.word	0x00000380
        /*0e10*/ 	.word	0x000000ff
        /*0e14*/ 	.word	0x00000040
        /*0e18*/ 	.short	0x0100
        /*0e1a*/ 	.byte	0x07
	.zero		1


	//   ....[8]....
        /*0e1c*/ 	.word	0x00000390
        /*0e20*/ 	.word	0x000000ff
        /*0e24*/ 	.word	0x00000020
        /*0e28*/ 	.short	0x0100
        /*0e2a*/ 	.byte	0x07
	.zero		1


	//   ....[9]....
        /*0e2c*/ 	.word	0x000003a0
        /*0e30*/ 	.word	0x000000ff
        /*0e34*/ 	.word	0x00000048
        /*0e38*/ 	.short	0x0100
        /*0e3a*/ 	.byte	0x07
	.zero		1


	//   ....[10]....
        /*0e3c*/ 	.word	0x00000810
        /*0e40*/ 	.word	0x000000ff
        /*0e44*/ 	.word	0x00000080
        /*0e48*/ 	.short	0x0100
        /*0e4a*/ 	.byte	0x07
	.zero		1


	//   ....[11]....
        /*0e4c*/ 	.word	0x00000870
        /*0e50*/ 	.word	0x000000ff
        /*0e54*/ 	.word	0x00000088
        /*0e58*/ 	.short	0x0100
        /*0e5a*/ 	.byte	0x07
	.zero		1


	//   ....[12]....
        /*0e5c*/ 	.word	0x000008b0
        /*0e60*/ 	.word	0x000000ff
        /*0e64*/ 	.word	0x00000060
        /*0e68*/ 	.short	0x0100
        /*0e6a*/ 	.byte	0x0a
	.zero		1


	//   ....[13]....
        /*0e6c*/ 	.word	0x000008c0
        /*0e70*/ 	.word	0x000000ff
        /*0e74*/ 	.word	0x00000068
        /*0e78*/ 	.short	0x0100
        /*0e7a*/ 	.byte	0x0a
	.zero		1


	//   ....[14]....
        /*0e7c*/ 	.word	0x000008d0
        /*0e80*/ 	.word	0x000000ff
        /*0e84*/ 	.word	0x00000070
        /*0e88*/ 	.short	0x0100
        /*0e8a*/ 	.byte	0x0a
	.zero		1


	//   ....[15]....
        /*0e8c*/ 	.word	0x000008e0
        /*0e90*/ 	.word	0x000000ff
        /*0e94*/ 	.word	0x00000078
        /*0e98*/ 	.short	0x0100
        /*0e9a*/ 	.byte	0x0a
	.zero		1


	//   ....[16]....
        /*0e9c*/ 	.word	0x000017b0
        /*0ea0*/ 	.word	0x000000ff
        /*0ea4*/ 	.word	0xfffffff8
        /*0ea8*/ 	.short	0x010a
        /*0eaa*/ 	.byte	0x12
	.zero		1


	//   ....[17]....
        /*0eac*/ 	.word	0x00002180
        /*0eb0*/ 	.word	0x000000ff
        /*0eb4*/ 	.word	0x00000000
        /*0eb8*/ 	.short	0x010a
        /*0eba*/ 	.byte	0x06
	.zero		1


	//   ....[18]....
        /*0ebc*/ 	.word	0x000021c0
        /*0ec0*/ 	.word	0x000000ff
        /*0ec4*/ 	.word	0x00000000
        /*0ec8*/ 	.short	0x010a
        /*0eca*/ 	.byte	0x06
	.zero		1


	//   ....[19]....
        /*0ecc*/ 	.word	0x00003460
        /*0ed0*/ 	.word	0x000000ff
        /*0ed4*/ 	.word	0x00000000
        /*0ed8*/ 	.short	0x010a
        /*0eda*/ 	.byte	0x09
	.zero		1


	//   ....[20]....
        /*0edc*/ 	.word	0x000034a0
        /*0ee0*/ 	.word	0x000000ff
        /*0ee4*/ 	.word	0x00000000
        /*0ee8*/ 	.short	0x010a
        /*0eea*/ 	.byte	0x09
	.zero		1


	//   ....[21]....
        /*0eec*/ 	.word	0x000045e0
        /*0ef0*/ 	.word	0x000000e5
        /*0ef4*/ 	.word	0x00000000
        /*0ef8*/ 	.short	0x0101
        /*0efa*/ 	.byte	0x3f
	.zero		1


	//   ....[22]....
        /*0efc*/ 	.word	0x00005650
        /*0f00*/ 	.word	0x000000e5
        /*0f04*/ 	.word	0x00000000
        /*0f08*/ 	.short	0x0101
        /*0f0a*/ 	.byte	0x1c
	.zero		1


	//   ....[23]....
        /*0f0c*/ 	.word	0x000057c0
        /*0f10*/ 	.word	0x00000018
        /*0f14*/ 	.word	0x00000000
        /*0f18*/ 	.short	0x0101
        /*0f1a*/ 	.byte	0x3f
	.zero		1


	//   ....[24]....
        /*0f1c*/ 	.word	0x00005880
        /*0f20*/ 	.word	0x000000ff
        /*0f24*/ 	.word	0x00000008
        /*0f28*/ 	.short	0x010a
        /*0f2a*/ 	.byte	0x12
	.zero		1


	//   ....[25]....
        /*0f2c*/ 	.word	0x0000ea50
        /*0f30*/ 	.word	0x00000003
        /*0f34*/ 	.word	0x00000000
        /*0f38*/ 	.short	0x0101
        /*0f3a*/ 	.byte	0x1c
	.zero		1


	//   ....[26]....
        /*0f3c*/ 	.word	0x0000f490
        /*0f40*/ 	.word	0x0000000b
        /*0f44*/ 	.word	0x00000028
        /*0f48*/ 	.short	0x010a
        /*0f4a*/ 	.byte	0x3f
	.zero		1


	//   ....[27]....
        /*0f4c*/ 	.word	0x0000f860
        /*0f50*/ 	.word	0x00000005
        /*0f54*/ 	.word	0x00000088
        /*0f58*/ 	.short	0x0101
        /*0f5a*/ 	.byte	0x3f
	.zero		1


	//   ....[28]....
        /*0f5c*/ 	.word	0x00010070
        /*0f60*/ 	.word	0x00000007
        /*0f64*/ 	.word	0x00000000
        /*0f68*/ 	.short	0x010a
        /*0f6a*/ 	.byte	0x3f
	.zero		1


	//   ....[29]....
        /*0f6c*/ 	.word	0x000100f0
        /*0f70*/ 	.word	0x00000008
        /*0f74*/ 	.word	0x00000000
        /*0f78*/ 	.short	0x010a
        /*0f7a*/ 	.byte	0x3f
	.zero		1


	//   ....[30]....
        /*0f7c*/ 	.word	0x00010180
        /*0f80*/ 	.word	0x00000009
        /*0f84*/ 	.word	0x00000000
        /*0f88*/ 	.short	0x010a
        /*0f8a*/ 	.byte	0x3f
	.zero		1


	//   ....[31]....
        /*0f8c*/ 	.word	0x00010210
        /*0f90*/ 	.word	0x00000006
        /*0f94*/ 	.word	0x00000000
        /*0f98*/ 	.short	0x010a
        /*0f9a*/ 	.byte	0x3f
	.zero		1


	//   ....[32]....
        /*0f9c*/ 	.word	0x000102a0
        /*0fa0*/ 	.word	0x00000003
        /*0fa4*/ 	.word	0x00000000
        /*0fa8*/ 	.short	0x010a
        /*0faa*/ 	.byte	0x3f
	.zero		1


	//   ....[33]....
        /*0fac*/ 	.word	0x00010310
        /*0fb0*/ 	.word	0x00000003
        /*0fb4*/ 	.word	0xfffffff8
        /*0fb8*/ 	.short	0x010a
        /*0fba*/ 	.byte	0x3f
	.zero		1


	//   ....[34]....
        /*0fbc*/ 	.word	0x00010370
        /*0fc0*/ 	.word	0x00000003
        /*0fc4*/ 	.word	0x00000000
        /*0fc8*/ 	.short	0x010a
        /*0fca*/ 	.byte	0x3f
	.zero		1


	//   ....[35]....
        /*0fcc*/ 	.word	0x000103e0
        /*0fd0*/ 	.word	0x00000000
        /*0fd4*/ 	.word	0x00000000
        /*0fd8*/ 	.short	0x010a
        /*0fda*/ 	.byte	0x3f
	.zero		1


	//   ....[36]....
        /*0fdc*/ 	.word	0x00010450
        /*0fe0*/ 	.word	0x00000019
        /*0fe4*/ 	.word	0x00000008
        /*0fe8*/ 	.short	0x010a
        /*0fea*/ 	.byte	0x3f
	.zero		1


	//   ....[37]....
        /*0fec*/ 	.word	0x00010520
        /*0ff0*/ 	.word	0x0000000b
        /*0ff4*/ 	.word	0x00000028
        /*0ff8*/ 	.short	0x010a
        /*0ffa*/ 	.byte	0x3f
	.zero		1


	//   ....[38]....
        /*0ffc*/ 	.word	0x00010600
        /*1000*/ 	.word	0x00000007
        /*1004*/ 	.word	0x00000000
        /*1008*/ 	.short	0x010a
        /*100a*/ 	.byte	0x3f
	.zero		1


	//   ....[39]....
        /*100c*/ 	.word	0x00010650
        /*1010*/ 	.word	0x00000008
        /*1014*/ 	.word	0x00000000
        /*1018*/ 	.short	0x010a
        /*101a*/ 	.byte	0x3f
	.zero		1


	//   ....[40]....
        /*101c*/ 	.word	0x000106a0
        /*1020*/ 	.word	0x00000009
        /*1024*/ 	.word	0x00000000
        /*1028*/ 	.short	0x010a
        /*102a*/ 	.byte	0x3f
	.zero		1


	//   ....[41]....
        /*102c*/ 	.word	0x000106f0
        /*1030*/ 	.word	0x00000006
        /*1034*/ 	.word	0x00000000
        /*1038*/ 	.short	0x010a
        /*103a*/ 	.byte	0x3f
	.zero		1


	//----- nvinfo : EIATTR_NUM_MBARRIERS
	.align		4
.L_30:
        /*103c*/ 	.byte	0x03, 0x38
        /*103e*/ 	.short	0x0010


	//----- nvinfo : EIATTR_EXIT_INSTR_OFFSETS
	.align		4
        /*1040*/ 	.byte	0x04, 0x1c
        /*1042*/ 	.short	(.L_32 - .L_31)


	//   ....[0]....
.L_31:
        /*1044*/ 	.word	0x000014c0


	//   ....[1]....
        /*1048*/ 	.word	0x00001520


	//   ....[2]....
        /*104c*/ 	.word	0x0000f160


	//   ....[3]....
        /*1050*/ 	.word	0x0000f190


	//   ....[4]....
        /*1054*/ 	.word	0x000102f0


	//----- nvinfo : EIATTR_MAX_THREADS
	.align		4
.L_32:
        /*1058*/ 	.byte	0x04, 0x05
        /*105a*/ 	.short	(.L_34 - .L_33)
.L_33:
        /*105c*/ 	.word	0x00000180
        /*1060*/ 	.word	0x00000001
        /*1064*/ 	.word	0x00000001


	//----- nvinfo : EIATTR_CRS_STACK_SIZE
	.align		4
.L_34:
        /*1068*/ 	.byte	0x04, 0x1e
        /*106a*/ 	.short	(.L_36 - .L_35)
.L_35:
        /*106c*/ 	.word	0x00000000


	//----- nvinfo : EIATTR_CBANK_PARAM_SIZE
	.align		4
.L_36:
        /*1070*/ 	.byte	0x03, 0x19
        /*1072*/ 	.short	0x0470


	//----- nvinfo : EIATTR_PARAM_CBANK
	.align		4
        /*1074*/ 	.byte	0x04, 0x0a
        /*1076*/ 	.short	(.L_38 - .L_37)
	.align		4
.L_37:
        /*1078*/ 	.word	index@(.nv.constant0._ZN7cutlass13device_kernelINS_4gemm6kernel13GemmUniversalIN4cute5tupleIJiiiiEEENS1_10collective13CollectiveMmaINS1_37MainloopSm90TmaGmmaWarpSpecializedFP8ILi5ENS5_IJNS4_1CILi1EEENSA_ILi8EEESB_EEENS1_32KernelTmaWarpSpecializedPingpongEEENS5_IJNSA_ILi64EEENSA_ILi256EEENSA_ILi128EEEEEENS_12float_e4m3_tENS5_IJlSB_lEEESK_SL_NS4_8TiledMMAINS4_8MMA_AtomIJNS4_4SM904GMMA31MMA_64x256x32_F32E4M3E4M3_SS_TNILNSP_7ScaleInE1ELSR_1EEEEEENS4_6LayoutINS5_IJSB_SB_SB_EEENS5_IJNSA_ILi0EEESW_SW_EEEEENS5_IJNS4_10UnderscoreESZ_SZ_EEEEENS4_23SM90_TMA_LOAD_MULTICASTENS4_14ComposedLayoutINS4_7SwizzleILi3ELi4ELi3EEENS4_18smem_ptr_flag_bitsILi8EEENSU_INS5_IJSC_SI_EEENS5_IJSI_SB_EEEEEEEvNS4_8identityENS4_13SM90_TMA_LOADES1B_vS1C_EENS_8epilogue10collective6detail29Sm90TmaWarpSpecializedAdapterINS1G_15DefaultEpilogueISK_SL_SL_NS1F_6thread17LinearCombinationISK_Li1EffLNS1K_9ScaleType4KindE0ELNS_15FloatRoundStyleE2ESK_EENS1_15EpilogueDefaultEEEEEvvEEEEvNT_6ParamsE)
        /*107c*/ 	.short	0x0210
        /*107e*/ 	.short	0x0470


	//----- nvinfo : EIATTR_SW_WAR
	.align		4
.L_38:
        /*1080*/ 	.byte	0x04, 0x36
        /*1082*/ 	.short	(.L_40 - .L_39)
.L_39:
        /*1084*/ 	.word	0x00000008
.L_40:


//--------------------- .nv.callgraph             --------------------------
	.section	.nv.callgraph,"",@"SHT_CUDA_CALLGRAPH"
	.align	4
	.sectionentsize	8
	.align		4
        /*0000*/ 	.word	0x00000000
	.align		4
        /*0004*/ 	.word	0xffffffff
	.align		4
        /*0008*/ 	.word	0x00000000
	.align		4
        /*000c*/ 	.word	0xfffffffe
	.align		4
        /*0010*/ 	.word	0x00000000
	.align		4
        /*0014*/ 	.word	0xfffffffd
	.align		4
        /*0018*/ 	.word	0x00000000
	.align		4
        /*001c*/ 	.word	0xfffffffc


//--------------------- .nv.constant4             --------------------------
	.section	.nv.constant4,"a",@progbits
	.align	8
	.align		8
.nv.constant4:
        /*0000*/ 	.dword	_ZN40_INTERNAL_98944965_4_k_cu_704d2cc5_240564cuda3std3__45__cpo5beginE
	.align		8
        /*0008*/ 	.dword	_ZN40_INTERNAL_98944965_4_k_cu_704d2cc5_240564cuda3std3__45__cpo3endE
	.align		8
        /*0010*/ 	.dword	_ZN40_INTERNAL_98944965_4_k_cu_704d2cc5_240564cuda3std3__45__cpo6cbeginE
	.align		8
        /*0018*/ 	.dword	_ZN40_INTERNAL_98944965_4_k_cu_704d2cc5_240564cuda3std3__45__cpo4cendE
	.align		8
        /*0020*/ 	.dword	_ZN40_INTERNAL_98944965_4_k_cu_704d2cc5_240564cuda3std3__442_GLOBAL__N__98944965_4_k_cu_704d2cc5_240566ignoreE
	.align		8
        /*0028*/ 	.dword	_ZN40_INTERNAL_98944965_4_k_cu_704d2cc5_240564cuda3std3__419piecewise_constructE
	.align		8
        /*0030*/ 	.dword	_ZN40_INTERNAL_98944965_4_k_cu_704d2cc5_240564cuda3std3__48in_placeE
	.align		8
        /*0038*/ 	.dword	_ZN40_INTERNAL_98944965_4_k_cu_704d2cc5_240564cuda3std6ranges3__45__cpo4swapE
	.align		8
        /*0040*/ 	.dword	_ZN40_INTERNAL_98944965_4_k_cu_704d2cc5_240564cuda3std6ranges3__45__cpo9iter_moveE
	.align		8
        /*0048*/ 	.dword	_ZN40_INTERNAL_98944965_4_k_cu_704d2cc5_240564cute7productE
	.align		8
        /*0050*/ 	.dword	_ZN40_INTERNAL_98944965_4_k_cu_704d2cc5_240564cute1_E


//--------------------- .text._ZN7cutlass13device_kernelINS_4gemm6kernel13GemmUniversalIN4cute5tupleIJiiiiEEENS1_10collective13CollectiveMmaINS1_37MainloopSm90TmaGmmaWarpSpecializedFP8ILi5ENS5_IJNS4_1CILi1EEENSA_ILi8EEESB_EEENS1_32KernelTmaWarpSpecializedPingpongEEENS5_IJNSA_ILi64EEENSA_ILi256EEENSA_ILi128EEEEEENS_12float_e4m3_tENS5_IJlSB_lEEESK_SL_NS4_8TiledMMAINS4_8MMA_AtomIJNS4_4SM904GMMA31MMA_64x256x32_F32E4M3E4M3_SS_TNILNSP_7ScaleInE1ELSR_1EEEEEENS4_6LayoutINS5_IJSB_SB_SB_EEENS5_IJNSA_ILi0EEESW_SW_EEEEENS5_IJNS4_10UnderscoreESZ_SZ_EEEEENS4_23SM90_TMA_LOAD_MULTICASTENS4_14ComposedLayoutINS4_7SwizzleILi3ELi4ELi3EEENS4_18smem_ptr_flag_bitsILi8EEENSU_INS5_IJSC_SI_EEENS5_IJSI_SB_EEEEEEEvNS4_8identityENS4_13SM90_TMA_LOADES1B_vS1C_EENS_8epilogue10collective6detail29Sm90TmaWarpSpecializedAdapterINS1G_15DefaultEpilogueISK_SL_SL_NS1F_6thread17LinearCombinationISK_Li1EffLNS1K_9ScaleType4KindE0ELNS_15FloatRoundStyleE2ESK_EENS1_15EpilogueDefaultEEEEEvvEEEEvNT_6ParamsE --------------------------
	.section	.text._ZN7cutlass13device_kernelINS_4gemm6kernel13GemmUniversalIN4cute5tupleIJiiiiEEENS1_10collective13CollectiveMmaINS1_37MainloopSm90TmaGmmaWarpSpecializedFP8ILi5ENS5_IJNS4_1CILi1EEENSA_ILi8EEESB_EEENS1_32KernelTmaWarpSpecializedPingpongEEENS5_IJNSA_ILi64EEENSA_ILi256EEENSA_ILi128EEEEEENS_12float_e4m3_tENS5_IJlSB_lEEESK_SL_NS4_8TiledMMAINS4_8MMA_AtomIJNS4_4SM904GMMA31MMA_64x256x32_F32E4M3E4M3_SS_TNILNSP_7ScaleInE1ELSR_1EEEEEENS4_6LayoutINS5_IJSB_SB_SB_EEENS5_IJNSA_ILi0EEESW_SW_EEEEENS5_IJNS4_10UnderscoreESZ_SZ_EEEEENS4_23SM90_TMA_LOAD_MULTICASTENS4_14ComposedLayoutINS4_7SwizzleILi3ELi4ELi3EEENS4_18smem_ptr_flag_bitsILi8EEENSU_INS5_IJSC_SI_EEENS5_IJSI_SB_EEEEEEEvNS4_8identityENS4_13SM90_TMA_LOADES1B_vS1C_EENS_8epilogue10collective6detail29Sm90TmaWarpSpecializedAdapterINS1G_15DefaultEpilogueISK_SL_SL_NS1F_6thread17LinearCombinationISK_Li1EffLNS1K_9ScaleType4KindE0ELNS_15FloatRoundStyleE2ESK_EENS1_15EpilogueDefaultEEEEEvvEEEEvNT_6ParamsE,"ax",@progbits
	.align	128
.text._ZN7cutlass13device_kernelINS_4gemm6kernel13GemmUniversalIN4cute5tupleIJiiiiEEENS1_10collective13CollectiveMmaINS1_37MainloopSm90TmaGmmaWarpSpecializedFP8ILi5ENS5_IJNS4_1CILi1EEENSA_ILi8EEESB_EEENS1_32KernelTmaWarpSpecializedPingpongEEENS5_IJNSA_ILi64EEENSA_ILi256EEENSA_ILi128EEEEEENS_12float_e4m3_tENS5_IJlSB_lEEESK_SL_NS4_8TiledMMAINS4_8MMA_AtomIJNS4_4SM904GMMA31MMA_64x256x32_F32E4M3E4M3_SS_TNILNSP_7ScaleInE1ELSR_1EEEEEENS4_6LayoutINS5_IJSB_SB_SB_EEENS5_IJNSA_ILi0EEESW_SW_EEEEENS5_IJNS4_10UnderscoreESZ_SZ_EEEEENS4_23SM90_TMA_LOAD_MULTICASTENS4_14ComposedLayoutINS4_7SwizzleILi3ELi4ELi3EEENS4_18smem_ptr_flag_bitsILi8EEENSU_INS5_IJSC_SI_EEENS5_IJSI_SB_EEEEEEEvNS4_8identityENS4_13SM90_TMA_LOADES1B_vS1C_EENS_8epilogue10collective6detail29Sm90TmaWarpSpecializedAdapterINS1G_15DefaultEpilogueISK_SL_SL_NS1F_6thread17LinearCombinationISK_Li1EffLNS1K_9ScaleType4KindE0ELNS_15FloatRoundStyleE2ESK_EENS1_15EpilogueDefaultEEEEEvvEEEEvNT_6ParamsE:
        .type           _ZN7cutlass13device_kernelINS_4gemm6kernel13GemmUniversalIN4cute5tupleIJiiiiEEENS1_10collective13CollectiveMmaINS1_37MainloopSm90TmaGmmaWarpSpecializedFP8ILi5ENS5_IJNS4_1CILi1EEENSA_ILi8EEESB_EEENS1_32KernelTmaWarpSpecializedPingpongEEENS5_IJNSA_ILi64EEENSA_ILi256EEENSA_ILi128EEEEEENS_12float_e4m3_tENS5_IJlSB_lEEESK_SL_NS4_8TiledMMAINS4_8MMA_AtomIJNS4_4SM904GMMA31MMA_64x256x32_F32E4M3E4M3_SS_TNILNSP_7ScaleInE1ELSR_1EEEEEENS4_6LayoutINS5_IJSB_SB_SB_EEENS5_IJNSA_ILi0EEESW_SW_EEEEENS5_IJNS4_10UnderscoreESZ_SZ_EEEEENS4_23SM90_TMA_LOAD_MULTICASTENS4_14ComposedLayoutINS4_7SwizzleILi3ELi4ELi3EEENS4_18smem_ptr_flag_bitsILi8EEENSU_INS5_IJSC_SI_EEENS5_IJSI_SB_EEEEEEEvNS4_8identityENS4_13SM90_TMA_LOADES1B_vS1C_EENS_8epilogue10collective6detail29Sm90TmaWarpSpecializedAdapterINS1G_15DefaultEpilogueISK_SL_SL_NS1F_6thread17LinearCombinationISK_Li1EffLNS1K_9ScaleType4KindE0ELNS_15FloatRoundStyleE2ESK_EENS1_15EpilogueDefaultEEEEEvvEEEEvNT_6ParamsE,@function
        .size           _ZN7cutlass13device_kernelINS_4gemm6kernel13GemmUniversalIN4cute5tupleIJiiiiEEENS1_10collective13CollectiveMmaINS1_37MainloopSm90TmaGmmaWarpSpecializedFP8ILi5ENS5_IJNS4_1CILi1EEENSA_ILi8EEESB_EEENS1_32KernelTmaWarpSpecializedPingpongEEENS5_IJNSA_ILi64EEENSA_ILi256EEENSA_ILi128EEEEEENS_12float_e4m3_tENS5_IJlSB_lEEESK_SL_NS4_8TiledMMAINS4_8MMA_AtomIJNS4_4SM904GMMA31MMA_64x256x32_F32E4M3E4M3_SS_TNILNSP_7ScaleInE1ELSR_1EEEEEENS4_6LayoutINS5_IJSB_SB_SB_EEENS5_IJNSA_ILi0EEESW_SW_EEEEENS5_IJNS4_10UnderscoreESZ_SZ_EEEEENS4_23SM90_TMA_LOAD_MULTICASTENS4_14ComposedLayoutINS4_7SwizzleILi3ELi4ELi3EEENS4_18smem_ptr_flag_bitsILi8EEENSU_INS5_IJSC_SI_EEENS5_IJSI_SB_EEEEEEEvNS4_8identityENS4_13SM90_TMA_LOADES1B_vS1C_EENS_8epilogue10collective6detail29Sm90TmaWarpSpecializedAdapterINS1G_15DefaultEpilogueISK_SL_SL_NS1F_6thread17LinearCombinationISK_Li1EffLNS1K_9ScaleType4KindE0ELNS_15FloatRoundStyleE2ESK_EENS1_15EpilogueDefaultEEEEEvvEEEEvNT_6ParamsE,(.L_x_338 - _ZN7cutlass13device_kernelINS_4gemm6kernel13GemmUniversalIN4cute5tupleIJiiiiEEENS1_10collective13CollectiveMmaINS1_37MainloopSm90TmaGmmaWarpSpecializedFP8ILi5ENS5_IJNS4_1CILi1EEENSA_ILi8EEESB_EEENS1_32KernelTmaWarpSpecializedPingpongEEENS5_IJNSA_ILi64EEENSA_ILi256EEENSA_ILi128EEEEEENS_12float_e4m3_tENS5_IJlSB_lEEESK_SL_NS4_8TiledMMAINS4_8MMA_AtomIJNS4_4SM904GMMA31MMA_64x256x32_F32E4M3E4M3_SS_TNILNSP_7ScaleInE1ELSR_1EEEEEENS4_6LayoutINS5_IJSB_SB_SB_EEENS5_IJNSA_ILi0EEESW_SW_EEEEENS5_IJNS4_10UnderscoreESZ_SZ_EEEEENS4_23SM90_TMA_LOAD_MULTICASTENS4_14ComposedLayoutINS4_7SwizzleILi3ELi4ELi3EEENS4_18smem_ptr_flag_bitsILi8EEENSU_INS5_IJSC_SI_EEENS5_IJSI_SB_EEEEEEEvNS4_8identityENS4_13SM90_TMA_LOADES1B_vS1C_EENS_8epilogue10collective6detail29Sm90TmaWarpSpecializedAdapterINS1G_15DefaultEpilogueISK_SL_SL_NS1F_6thread17LinearCombinationISK_Li1EffLNS1K_9ScaleType4KindE0ELNS_15FloatRoundStyleE2ESK_EENS1_15EpilogueDefaultEEEEEvvEEEEvNT_6ParamsE)
        .other          _ZN7cutlass13device_kernelINS_4gemm6kernel13GemmUniversalIN4cute5tupleIJiiiiEEENS1_10collective13CollectiveMmaINS1_37MainloopSm90TmaGmmaWarpSpecializedFP8ILi5ENS5_IJNS4_1CILi1EEENSA_ILi8EEESB_EEENS1_32KernelTmaWarpSpecializedPingpongEEENS5_IJNSA_ILi64EEENSA_ILi256EEENSA_ILi128EEEEEENS_12float_e4m3_tENS5_IJlSB_lEEESK_SL_NS4_8TiledMMAINS4_8MMA_AtomIJNS4_4SM904GMMA31MMA_64x256x32_F32E4M3E4M3_SS_TNILNSP_7ScaleInE1ELSR_1EEEEEENS4_6LayoutINS5_IJSB_SB_SB_EEENS5_IJNSA_ILi0EEESW_SW_EEEEENS5_IJNS4_10UnderscoreESZ_SZ_EEEEENS4_23SM90_TMA_LOAD_MULTICASTENS4_14ComposedLayoutINS4_7SwizzleILi3ELi4ELi3EEENS4_18smem_ptr_flag_bitsILi8EEENSU_INS5_IJSC_SI_EEENS5_IJSI_SB_EEEEEEEvNS4_8identityENS4_13SM90_TMA_LOADES1B_vS1C_EENS_8epilogue10collective6detail29Sm90TmaWarpSpecializedAdapterINS1G_15DefaultEpilogueISK_SL_SL_NS1F_6thread17LinearCombinationISK_Li1EffLNS1K_9ScaleType4KindE0ELNS_15FloatRoundStyleE2ESK_EENS1_15EpilogueDefaultEEEEEvvEEEEvNT_6ParamsE,@"STO_CUDA_ENTRY STV_DEFAULT"
_ZN7cutlass13device_kernelINS_4gemm6kernel13GemmUniversalIN4cute5tupleIJiiiiEEENS1_10collective13CollectiveMmaINS1_37MainloopSm90TmaGmmaWarpSpecializedFP8ILi5ENS5_IJNS4_1CILi1EEENSA_ILi8EEESB_EEENS1_32KernelTmaWarpSpecializedPingpongEEENS5_IJNSA_ILi64EEENSA_ILi256EEENSA_ILi128EEEEEENS_12float_e4m3_tENS5_IJlSB_lEEESK_SL_NS4_8TiledMMAINS4_8MMA_AtomIJNS4_4SM904GMMA31MMA_64x256x32_F32E4M3E4M3_SS_TNILNSP_7ScaleInE1ELSR_1EEEEEENS4_6LayoutINS5_IJSB_SB_SB_EEENS5_IJNSA_ILi0EEESW_SW_EEEEENS5_IJNS4_10UnderscoreESZ_SZ_EEEEENS4_23SM90_TMA_LOAD_MULTICASTENS4_14ComposedLayoutINS4_7SwizzleILi3ELi4ELi3EEENS4_18smem_ptr_flag_bitsILi8EEENSU_INS5_IJSC_SI_EEENS5_IJSI_SB_EEEEEEEvNS4_8identityENS4_13SM90_TMA_LOADES1B_vS1C_EENS_8epilogue10collective6detail29Sm90TmaWarpSpecializedAdapterINS1G_15DefaultEpilogueISK_SL_SL_NS1F_6thread17LinearCombinationISK_Li1EffLNS1K_9ScaleType4KindE0ELNS_15FloatRoundStyleE2ESK_EENS1_15EpilogueDefaultEEEEEvvEEEEvNT_6ParamsE:
[----:B------:R-:W0:Y:S02]  /*0000*/  LDC R1, c[0x0][0x28] ;  /* 0x00000a00ff017b82 */ /* 0x000e240000000800 */
[----:B0-----:R-:W-:Y:S01]  /*0010*/  VIADD R1, R1, 0xfffffef0 ;  /* 0xfffffef001017836 */ /* 0x001fe20000000000 */
[----:B------:R-:W0:Y:S01]  /*0020*/  S2R R3, SR_TID.X ;  /* 0x0000000000037919 */ /* 0x000e220000002100 */
[----:B------:R-:W-:Y:S01]  /*0030*/  ELECT P0, URZ, PT ;  /* 0x00000000003f782f */ /* 0x000fe20003800000 */
[----:B------:R-:W-:Y:S01]  /*0040*/  BSSY B0, `(.L_x_0) ;  /* 0x0000014000007945 */ /* 0x000fe20003800000 */
[--C-:B0-----:R-:W-:Y:S02]  /*0050*/  SHF.R.U32.HI R0, RZ, 0x5, R3.reuse ;  /* 0x00000005ff007819 */ /* 0x101fe40000011603 */
[----:B------:R-:W-:-:S03]  /*0060*/  SHF.R.U32.HI R5, RZ, 0x7, R3 ;  /* 0x00000007ff057819 */ /* 0x000fc60000011603 */
[----:B------:R-:W0:Y:S02]  /*0070*/  SHFL.IDX PT, R2, R0, RZ, 0x1f ;  /* 0x00001fff00027589 */ /* 0x000e2400000e0000 */
[----:B0-----:R-:W-:Y:S02]  /*0080*/  R2UR UR6, R2 ;  /* 0x00000000020672ca */ /* 0x001fe400000e0000 */
[----:B------:R0:W1:Y:S11]  /*0090*/  SHFL.IDX PT, R2, R5, RZ, 0x1f ;  /* 0x00001fff05027589 */ /* 0x00007600000e0000 */
[----:B------:R-:W-:-:S02]  /*00a0*/  USHF.R.S32.HI UR4, URZ, 0x1f, UR6 ;  /* 0x0000001f3f047899 */ /* 0x000fc40008011406 */
[----:B------:R-:W-:Y:S02]  /*00b0*/  ISETP.NE.OR P0, PT, RZ, UR6, !P0 ;  /* 0x00000006ff007c0c */ /* 0x000fe4000c705670 */
[----:B------:R-:W-:-:S04]  /*00c0*/  ULEA.HI UR4, UR4, UR6, URZ, 0x2 ;  /* 0x0000000604047291 */ /* 0x000fc8000f8f103f */
[----:B------:R-:W-:-:S04]  /*00d0*/  ULOP3.LUT UR4, UR4, 0xfffffffc, URZ, 0xc0, !UPT ;  /* 0xfffffffc04047892 */ /* 0x000fc8000f8ec03f */
[----:B------:R-:W-:-:S03]  /*00e0*/  UIADD3 UR6, UR6, -UR4, URZ ;  /* 0x8000000406067290 */ /* 0x000fc6000fffe03f */
[----:B01----:R-:W-:Y:S09]  /*00f0*/  @P0 BRA `(.L_x_1) ;  /* 0x0000000000200947 */ /* 0x003ff20003800000 */
[----:B------:R-:W-:Y:S02]  /*0100*/  ULDC.64 UR4, c[0x0][0x198] ;  /* 0x0000660000047ab9 */ /* 0x000fe40000000a00 */
[----:B------:R-:W-:Y:S02]  /*0110*/  UIADD3 UR8, UP0, UR4, 0xf0, URZ ;  /* 0x000000f004087890 */ /* 0x000fe4000ff1e03f */
[----:B------:R-:W-:Y:S02]  /*0120*/  UIADD3 UR4, UP1, UR4, 0x1f0, URZ ;  /* 0x000001f004047890 */ /* 0x000fe4000ff3e03f */
[----:B------:R-:W-:Y:S02]  /*0130*/  UIADD3.X UR9, URZ, UR5, URZ, UP0, !UPT ;  /* 0x000000053f097290 */ /* 0x000fe400087fe43f */
[----:B------:R-:W-:-:S07]  /*0140*/  UIADD3.X UR5, URZ, UR5, URZ, UP1, !UPT ;  /* 0x000000053f057290 */ /* 0x000fce0008ffe43f */
[----:B------:R0:W-:Y:S02]  /*0150*/  UTMACCTL.PF [UR8] ;  /* 0x00000000080079b9 */ /* 0x0001e40008040000 */
[----:B------:R0:W-:Y:S02]  /*0160*/  UTMACCTL.PF [UR4] ;  /* 0x00000000040079b9 */ /* 0x0001e40008040000 */
[----:B0-----:R-:W-:Y:S01]  /*0170*/  NOP ;  /* 0x0000000000007918 */ /* 0x001fe20000000000 */
.L_x_1:
[----:B------:R-:W-:Y:S05]  /*0180*/  BSYNC B0 ;  /* 0x0000000000007941 */ /* 0x000fea0003800000 */
.L_x_0:
[----:B------:R-:W0:Y:S01]  /*0190*/  SHFL.IDX PT, R6, R0, RZ, 0x1f ;  /* 0x00001fff00067589 */ /* 0x000e2200000e0000 */
[----:B------:R-:W-:Y:S01]  /*01a0*/  R2UR UR13, R2 ;  /* 0x00000000020d72ca */ /* 0x000fe200000e0000 */
[----:B------:R-:W-:-:S04]  /*01b0*/  UISETP.NE.AND UP0, UPT, UR6, 0x3, UPT ;  /* 0x000000030600788c */ /* 0x000fc8000bf05270 */
[----:B------:R-:W-:-:S08]  /*01c0*/  UISETP.EQ.OR UP0, UPT, UR6, URZ, !UP0 ;  /* 0x0000003f0600728c */ /* 0x000fd0000c702670 */
[----:B------:R-:W-:Y:S02]  /*01d0*/  UIADD3 UR12, UR13, -0x1, URZ ;  /* 0xffffffff0d0c7890 */ /* 0x000fe4000fffe03f */
[----:B------:R-:W-:Y:S02]  /*01e0*/  UISETP.EQ.AND UP0, UPT, UR13, URZ, UP0 ;  /* 0x0000003f0d00728c */ /* 0x000fe40008702270 */
[----:B------:R-:W-:Y:S02]  /*01f0*/  UISETP.GE.U32.AND UP1, UPT, UR12, 0x2, UPT ;  /* 0x000000020c00788c */ /* 0x000fe4000bf26070 */
[----:B------:R-:W-:Y:S01]  /*0200*/  USEL UR15, URZ, 0x1, !UP0 ;  /* 0x000000013f0f7887 */ /* 0x000fe2000c000000 */
[----:B0-----:R-:W-:-:S03]  /*0210*/  ISETP.NE.AND P0, PT, R6, RZ, PT ;  /* 0x000000ff0600720c */ /* 0x001fc60003f05270 */
[----:B------:R-:W-:-:S10]  /*0220*/  USEL UR15, UR15, 0x2, UP1 ;  /* 0x000000020f0f7887 */ /* 0x000fd40008800000 */
[----:B------:R-:W-:Y:S05]  /*0230*/  @P0 BRA `(.L_x_2) ;  /* 0x0000000000600947 */ /* 0x000fea0003800000 */
[----:B------:R-:W0:Y:S01]  /*0240*/  S2UR UR7, SR_CgaCtaId ;  /* 0x00000000000779c3 */ /* 0x000e220000008800 */
[----:B------:R-:W-:Y:S01]  /*0250*/  UMOV UR4, 0x400 ;  /* 0x0000040000047882 */ /* 0x000fe20000000000 */
[----:B------:R-:W-:Y:S01]  /*0260*/  UMOV UR5, 0x1 ;  /* 0x0000000100057882 */ /* 0x000fe20000000000 */
[----:B------:R-:W-:Y:S01]  /*0270*/  UMOV UR8, 0x8 ;  /* 0x0000000800087882 */ /* 0x000fe20000000000 */
[----:B------:R-:W-:Y:S01]  /*0280*/  ELECT P0, URZ, PT ;  /* 0x00000000003f782f */ /* 0x000fe20003800000 */
[----:B------:R-:W-:-:S04]  /*0290*/  UIADD3 UR8, -UR8, 0x100000, URZ ;  /* 0x0010000008087890 */ /* 0x000fc8000fffe13f */
[----:B------:R-:W-:Y:S02]  /*02a0*/  USHF.L.U32 UR9, UR8, 0xb, URZ ;  /* 0x0000000b08097899 */ /* 0x000fe4000800063f */
[----:B------:R-:W-:Y:S02]  /*02b0*/  USHF.L.U32 UR8, UR8, 0x1, URZ ;  /* 0x0000000108087899 */ /* 0x000fe4000800063f */
[----:B0-----:R-:W-:Y:S02]  /*02c0*/  ULEA UR7, UR7, UR4, 0x18 ;  /* 0x0000000407077291 */ /* 0x001fe4000f8ec03f */
[----:B------:R-:W-:-:S04]  /*02d0*/  UIADD3 UR4, -UR5, 0x100000, URZ ;  /* 0x0010000005047890 */ /* 0x000fc8000fffe13f */
[----:B------:R-:W-:Y:S02]  /*02e0*/  USHF.L.U32 UR5, UR4, 0xb, URZ ;  /* 0x0000000b04057899 */ /* 0x000fe4000800063f */
[----:B------:R-:W-:Y:S01]  /*02f0*/  USHF.L.U32 UR4, UR4, 0x1, URZ ;  /* 0x0000000104047899 */ /* 0x000fe2000800063f */
[----:B------:R-:W0:Y:S11]  /*0300*/  FENCE.VIEW.ASYNC.S ;  /* 0x00000000000073c6 */ /* 0x000e360000000000 */
[----:B0-----:R0:W1:Y:S01]  /*0310*/  SYNCS.EXCH.64 URZ, [UR7], UR4 ;  /* 0x00000004073f75b2 */ /* 0x0010620008000100 */
[----:B------:R0:W2:Y:S01]  /*0320*/  SYNCS.EXCH.64 URZ, [UR7+0x28], UR8 ;  /* 0x00002808073f75b2 */ /* 0x0000a20008000100 */
[----:B------:R0:W3:Y:S01]  /*0330*/  SYNCS.EXCH.64 URZ, [UR7+0x8], UR4 ;  /* 0x00000804073f75b2 */ /* 0x0000e20008000100 */
[----:B------:R0:W4:Y:S01]  /*0340*/  SYNCS.EXCH.64 URZ, [UR7+0x30], UR8 ;  /* 0x00003008073f75b2 */ /* 0x0001220008000100 */
[----:B------:R0:W0:Y:S01]  /*0350*/  SYNCS.EXCH.64 URZ, [UR7+0x10], UR4 ;  /* 0x00001004073f75b2 */ /* 0x0000220008000100 */
[----:B------:R0:W0:Y:S01]  /*0360*/  SYNCS.EXCH.64 URZ, [UR7+0x38], UR8 ;  /* 0x00003808073f75b2 */ /* 0x0000220008000100 */
[----:B------:R0:W0:Y:S01]  /*0370*/  SYNCS.EXCH.64 URZ, [UR7+0x18], UR4 ;  /* 0x00001804073f75b2 */ /* 0x0000220008000100 */
[----:B------:R0:W0:Y:S01]  /*0380*/  SYNCS.EXCH.64 URZ, [UR7+0x40], UR8 ;  /* 0x00004008073f75b2 */ /* 0x0000220008000100 */
[----:B------:R0:W0:Y:S01]  /*0390*/  SYNCS.EXCH.64 URZ, [UR7+0x20], UR4 ;  /* 0x00002004073f75b2 */ /* 0x0000220008000100 */
[----:B------:R0:W0:Y:S01]  /*03a0*/  SYNCS.EXCH.64 URZ, [UR7+0x48], UR8 ;  /* 0x00004808073f75b2 */ /* 0x0000220008000100 */
[----:B------:R-:W-:Y:S01]  /*03b0*/  NOP ;  /* 0x0000000000007918 */ /* 0x000fe20000000000 */
.L_x_2:
[----:B------:R-:W-:Y:S01]  /*03c0*/  SHF.R.S32.HI R2, RZ, 0x1f, R3 ;  /* 0x0000001fff027819 */ /* 0x000fe20000011403 */
[----:B------:R-:W5:Y:S01]  /*03d0*/  SHFL.IDX PT, R8, R0, RZ, 0x1f ;  /* 0x00001fff00087589 */ /* 0x000f6200000e0000 */
[----:B------:R-:W-:Y:S02]  /*03e0*/  ELECT P0, URZ, PT ;  /* 0x00000000003f782f */ /* 0x000fe40003800000 */
[----:B------:R-:W-:Y:S02]  /*03f0*/  SHF.R.S32.HI R9, RZ, 0x1f, R6 ;  /* 0x0000001fff097819 */ /* 0x000fe40000011406 */
[----:B------:R-:W-:Y:S02]  /*0400*/  ELECT P1, URZ, PT ;  /* 0x00000000003f782f */ /* 0x000fe40003820000 */
[----:B------:R-:W-:Y:S01]  /*0410*/  LEA.HI R2, R2, R3, RZ, 0x7 ;  /* 0x0000000302027211 */ /* 0x000fe200078f38ff */
[----:B------:R-:W1:Y:S01]  /*0420*/  SHFL.IDX PT, R10, R0, RZ, 0x1f ;  /* 0x00001fff000a7589 */ /* 0x000e6200000e0000 */
[----:B------:R-:W-:Y:S01]  /*0430*/  LEA.HI R9, R9, R6, RZ, 0x2 ;  /* 0x0000000609097211 */ /* 0x000fe200078f10ff */
[----:B------:R-:W2:Y:S01]  /*0440*/  S2UR UR14, SR_CTAID.X ;  /* 0x00000000000e79c3 */ /* 0x000ea20000002500 */
[----:B------:R-:W-:Y:S01]  /*0450*/  LOP3.LUT R2, R2, 0xffffff80, RZ, 0xc0, !PT ;  /* 0xffffff8002027812 */ /* 0x000fe200078ec0ff */
[----:B------:R-:W3:Y:S01]  /*0460*/  S2R R4, SR_CTAID.Y ;  /* 0x0000000000047919 */ /* 0x000ee20000002600 */
[----:B------:R-:W-:Y:S01]  /*0470*/  LOP3.LUT R9, R9, 0x3ffffffc, RZ, 0xc0, !PT ;  /* 0x3ffffffc09097812 */ /* 0x000fe200078ec0ff */
[----:B0-----:R-:W-:Y:S01]  /*0480*/  ULDC UR4, c[0x0][0x154] ;  /* 0x0000550000047ab9 */ /* 0x001fe20000000800 */
[----:B------:R-:W-:Y:S01]  /*0490*/  ULDC UR5, c[0x0][0x150] ;  /* 0x0000540000057ab9 */ /* 0x000fe20000000800 */
[----:B------:R-:W-:Y:S01]  /*04a0*/  IMAD.IADD R2, R3, 0x1, -R2 ;  /* 0x0000000103027824 */ /* 0x000fe200078e0a02 */
[----:B------:R-:W-:Y:S01]  /*04b0*/  UMOV UR9, 0x80 ;  /* 0x0000008000097882 */ /* 0x000fe20000000000 */
[----:B------:R-:W-:Y:S01]  /*04c0*/  IMAD.IADD R6, R6, 0x1, -R9 ;  /* 0x0000000106067824 */ /* 0x000fe200078e0a09 */
[----:B------:R-:W0:Y:S01]  /*04d0*/  LDC R15, c[0x0][0x148] ;  /* 0x00005200ff0f7b82 */ /* 0x000e220000000800 */
[----:B------:R-:W4:Y:S01]  /*04e0*/  SHFL.IDX PT, R9, R5, RZ, 0x1f ;  /* 0x00001fff05097589 */ /* 0x000f2200000e0000 */
[----:B------:R-:W-:Y:S01]  /*04f0*/  SHF.R.S32.HI R13, RZ, 0x1f, R2 ;  /* 0x0000001fff0d7819 */ /* 0x000fe20000011402 */
[----:B------:R-:W-:Y:S01]  /*0500*/  NOP ;  /* 0x0000000000007918 */ /* 0x000fe20000000000 */
[----:B------:R-:W-:Y:S01]  /*0510*/  NOP ;  /* 0x0000000000007918 */ /* 0x000fe20000000000 */
[----:B------:R-:W-:-:S02]  /*0520*/  ISETP.NE.AND P4, PT, RZ, UR13, PT ;  /* 0x0000000dff007c0c */ /* 0x000fc4000bf85270 */
[----:B------:R-:W-:Y:S02]  /*0530*/  LEA.HI R7, R13, R2, RZ, 0x3 ;  /* 0x000000020d077211 */ /* 0x000fe400078f18ff */
[----:B-----5:R-:W-:Y:S02]  /*0540*/  ISETP.NE.OR P0, PT, R8, RZ, !P0 ;  /* 0x000000ff0800720c */ /* 0x020fe40004705670 */
[--C-:B------:R-:W-:Y:S02]  /*0550*/  SHF.R.S32.HI R8, RZ, 0x3, R7.reuse ;  /* 0x00000003ff087819 */ /* 0x100fe40000011407 */
[----:B------:R-:W-:Y:S02]  /*0560*/  SHF.R.S32.HI R7, RZ, 0x1f, R7 ;  /* 0x0000001fff077819 */ /* 0x000fe40000011407 */
[----:B-1----:R-:W-:Y:S02]  /*0570*/  ISETP.NE.OR P1, PT, R10, RZ, !P1 ;  /* 0x000000ff0a00720c */ /* 0x002fe40004f25670 */
[----:B------:R-:W-:-:S04]  /*0580*/  LEA.HI R7, R7, R8, RZ, 0x2 ;  /* 0x0000000807077211 */ /* 0x000fc800078f10ff */
[----:B------:R-:W-:Y:S01]  /*0590*/  LOP3.LUT R7, R7, 0xfffffffc, RZ, 0xc0, !PT ;  /* 0xfffffffc07077812 */ /* 0x000fe200078ec0ff */
[----:B------:R-:W-:Y:S01]  /*05a0*/  VOTEU.ALL UP1, P0 ;  /* 0x00000000003f7886 */ /* 0x000fe20000020000 */
[----:B------:R-:W-:Y:S01]  /*05b0*/  VOTEU.ALL UP0, P0 ;  /* 0x00000000003f7886 */ /* 0x000fe20000000000 */
[----:B---3--:R-:W-:Y:S02]  /*05c0*/  I2FP.F32.U32 R0, R4 ;  /* 0x0000000400007245 */ /* 0x008fe40000201000 */
[----:B------:R-:W-:Y:S01]  /*05d0*/  IMAD.IADD R7, R8, 0x1, -R7 ;  /* 0x0000000108077824 */ /* 0x000fe200078e0a07 */
[----:B------:R-:W1:Y:S01]  /*05e0*/  @!UP1 S2UR UR8, SR_CgaCtaId ;  /* 0x00000000000899c3 */ /* 0x000e620000008800 */
[----:B------:R-:W-:Y:S01]  /*05f0*/  VOTEU.ALL UP2, P1 ;  /* 0x00000000003f7886 */ /* 0x000fe20000840000 */
[----:B------:R-:W-:Y:S01]  /*0600*/  @!UP1 UMOV UR7, 0x400 ;  /* 0x0000040000079882 */ /* 0x000fe20000000000 */
[----:B------:R-:W-:Y:S01]  /*0610*/  IMAD R6, R6, 0x4, R7 ;  /* 0x0000000406067824 */ /* 0x000fe200078e0207 */
[----:B------:R-:W-:Y:S01]  /*0620*/  VOTEU.ALL UP3, P1 ;  /* 0x00000000003f7886 */ /* 0x000fe20000860000 */
[----:B------:R-:W-:Y:S01]  /*0630*/  VOTEU.ALL UP4, P1 ;  /* 0x00000000003f7886 */ /* 0x000fe20000880000 */
[----:B------:R-:W-:Y:S01]  /*0640*/  @!UP2 UMOV UR10, 0x400 ;  /* 0x00000400000aa882 */ /* 0x000fe20000000000 */
[----:B------:R-:W-:Y:S01]  /*0650*/  IMAD.SHL.U32 R7, R6, 0x4, RZ ;  /* 0x0000000406077824 */ /* 0x000fe200078e00ff */
[----:B------:R-:W3:Y:S01]  /*0660*/  @!UP2 S2UR UR11, SR_CgaCtaId ;  /* 0x00000000000ba9c3 */ /* 0x000ee20000008800 */
[----:B------:R-:W-:Y:S01]  /*0670*/  VOTEU.ALL UP5, P1 ;  /* 0x00000000003f7886 */ /* 0x000fe200008a0000 */
[----:B----4-:R-:W-:-:S02]  /*0680*/  R2UR UR18, R9 ;  /* 0x00000000091272ca */ /* 0x010fc400000e0000 */
[----:B------:R-:W-:Y:S01]  /*0690*/  LOP3.LUT R11, R6, 0xc, R7, 0x78, !PT ;  /* 0x0000000c060b7812 */ /* 0x000fe200078e7807 */
[----:B------:R-:W-:Y:S01]  /*06a0*/  FMUL R7, R0, UR4 ;  /* 0x0000000400077c20 */ /* 0x000fe20008400000 */
[----:B--2---:R-:W-:Y:S01]  /*06b0*/  I2FP.F32.U32 R0, UR14 ;  /* 0x0000000e00007c45 */ /* 0x004fe20008201000 */
[----:B------:R-:W-:Y:S01]  /*06c0*/  UMOV UR4, 0x20 ;  /* 0x0000002000047882 */ /* 0x000fe20000000000 */
[----:B------:R-:W2:Y:S01]  /*06d0*/  LDC R8, c[0x0][0x140] ;  /* 0x00005000ff087b82 */ /* 0x000ea20000000800 */
[----:B------:R4:W-:Y:S02]  /*06e0*/  STL [R1+0x74], R11 ;  /* 0x0000740b01007387 */ /* 0x0009e40000100800 */
[----:B------:R-:W-:Y:S01]  /*06f0*/  FMUL R0, R0, UR5 ;  /* 0x0000000500007c20 */ /* 0x000fe20008400000 */
[----:B------:R-:W5:Y:S01]  /*0700*/  F2I.U32.TRUNC.NTZ R7, R7 ;  /* 0x0000000700077305 */ /* 0x000f62000020f000 */
[----:B------:R-:W-:-:S04]  /*0710*/  @!UP1 UIADD3 UR4, -UR4, 0x100000, URZ ;  /* 0x0010000004049890 */ /* 0x000fc8000fffe13f */
[----:B------:R-:W-:Y:S02]  /*0720*/  @!UP1 USHF.L.U32 UR5, UR4, 0xb, URZ ;  /* 0x0000000b04059899 */ /* 0x000fe4000800063f */
[----:B------:R-:W-:Y:S01]  /*0730*/  @!UP1 USHF.L.U32 UR4, UR4, 0x1, URZ ;  /* 0x0000000104049899 */ /* 0x000fe2000800063f */
[----:B------:R-:W4:Y:S01]  /*0740*/  LDC R6, c[0x0][0x144] ;  /* 0x00005100ff067b82 */ /* 0x000f220000000800 */
[----:B-1----:R-:W-:Y:S02]  /*0750*/  @!UP1 ULEA UR7, UR8, UR7, 0x18 ;  /* 0x0000000708079291 */ /* 0x002fe4000f8ec03f */
[----:B------:R-:W-:-:S04]  /*0760*/  @!UP2 UIADD3 UR8, -UR9, 0x100000, URZ ;  /* 0x001000000908a890 */ /* 0x000fc8000fffe13f */
[----:B------:R-:W-:Y:S02]  /*0770*/  @!UP2 USHF.L.U32 UR9, UR8, 0xb, URZ ;  /* 0x0000000b0809a899 */ /* 0x000fe4000800063f */
[----:B------:R-:W-:Y:S01]  /*0780*/  @!UP2 USHF.L.U32 UR8, UR8, 0x1, URZ ;  /* 0x000000010808a899 */ /* 0x000fe2000800063f */
[----:B------:R-:W1:Y:S01]  /*0790*/  F2I.U32.TRUNC.NTZ R0, R0 ;  /* 0x0000000000007305 */ /* 0x000e62000020f000 */
[----:B------:R-:W-:Y:S01]  /*07a0*/  VOTEU.ALL UP1, P0 ;  /* 0x00000000003f7886 */ /* 0x000fe20000020000 */
[----:B------:R-:W-:Y:S01]  /*07b0*/  LOP3.LUT P0, RZ, R2, 0x7, RZ, 0xc0, !PT ;  /* 0x0000000702ff7812 */ /* 0x000fe2000780c0ff */
[----:B---3--:R-:W-:Y:S01]  /*07c0*/  @!UP2 ULEA UR10, UR11, UR10, 0x18 ;  /* 0x0000000a0b0aa291 */ /* 0x008fe2000f8ec03f */
[----:B------:R-:W-:Y:S01]  /*07d0*/  VOTEU.ALL UP2, P1 ;  /* 0x00000000003f7886 */ /* 0x000fe20000840000 */
[----:B-----5:R-:W-:Y:S01]  /*07e0*/  IMAD.MOV R18, RZ, RZ, -R7 ;  /* 0x000000ffff127224 */ /* 0x020fe200078e0a07 */
[----:B------:R-:W-:Y:S01]  /*07f0*/  ISETP.LT.U32.AND P0, PT, R11, 0x8, !P0 ;  /* 0x000000080b00780c */ /* 0x000fe20004701070 */
[----:B------:R-:W3:Y:S02]  /*0800*/  FENCE.VIEW.ASYNC.S ;  /* 0x00000000000073c6 */ /* 0x000ee40000000000 */
[----:B---3--:R3:W3:Y:S01]  /*0810*/  @!UP0 SYNCS.EXCH.64 URZ, [UR7+0x80], UR4 ;  /* 0x00008004073f85b2 */ /* 0x0086e20008000100 */
[----:B--2---:R-:W-:Y:S01]  /*0820*/  ISETP.EQ.U32.AND P2, PT, R8, 0x1, PT ;  /* 0x000000010800780c */ /* 0x004fe20003f42070 */
[----:B-1----:R-:W-:-:S02]  /*0830*/  IMAD.MOV R7, RZ, RZ, -R0 ;  /* 0x000000ffff077224 */ /* 0x002fc400078e0a00 */
[----:B0-----:R-:W-:Y:S02]  /*0840*/  IMAD R0, R15, R18, R4 ;  /* 0x000000120f007224 */ /* 0x001fe400078e0204 */
[----:B----4-:R-:W-:-:S03]  /*0850*/  IMAD R14, R6, R7, UR14 ;  /* 0x0000000e060e7e24 */ /* 0x010fc6000f8e0207 */
[----:B------:R-:W-:Y:S01]  /*0860*/  ISETP.NE.AND P1, PT, R0, R11, PT ;  /* 0x0000000b0000720c */ /* 0x000fe20003f25270 */
[----:B------:R0:W1:Y:S01]  /*0870*/  @!UP1 SYNCS.EXCH.64 URZ, [UR7+0x88], UR4 ;  /* 0x00008804073f95b2 */ /* 0x0000620008000100 */
[----:B------:R-:W-:Y:S02]  /*0880*/  NOP ;  /* 0x0000000000007918 */ /* 0x000fe40000000000 */
[----:B------:R-:W-:-:S04]  /*0890*/  ISETP.EQ.OR P1, PT, R14, RZ, !P1 ;  /* 0x000000ff0e00720c */ /* 0x000fc80004f22670 */
[----:B------:R-:W-:Y:S01]  /*08a0*/  PLOP3.LUT P0, PT, P0, P1, PT, 0x80, 0x0 ;  /* 0x000000000000781c */ /* 0x000fe20000703070 */
[----:B------:R0:W2:Y:S01]  /*08b0*/  @!UP2 SYNCS.EXCH.64 URZ, [UR10+0x60], UR8 ;  /* 0x000060080a3fa5b2 */ /* 0x0000a20008000100 */
[----:B------:R0:W4:Y:S01]  /*08c0*/  @!UP3 SYNCS.EXCH.64 URZ, [UR10+0x68], UR8 ;  /* 0x000068080a3fb5b2 */ /* 0x0001220008000100 */
[----:B------:R0:W0:Y:S01]  /*08d0*/  @!UP4 SYNCS.EXCH.64 URZ, [UR10+0x70], UR8 ;  /* 0x000070080a3fc5b2 */ /* 0x0000220008000100 */
[----:B------:R0:W0:Y:S01]  /*08e0*/  @!UP5 SYNCS.EXCH.64 URZ, [UR10+0x78], UR8 ;  /* 0x000078080a3fd5b2 */ /* 0x0000220008000100 */
[----:B------:R-:W-:Y:S01]  /*08f0*/  NOP ;  /* 0x0000000000007918 */ /* 0x000fe20000000000 */
[----:B---3--:R-:W-:Y:S07]  /*0900*/  @!P2 BRA `(.L_x_3) ;  /* 0x000000000008a947 */ /* 0x008fee0003800000 */
[----:B012-4-:R-:W-:Y:S01]  /*0910*/  UCGABAR_ARV ;  /* 0x00000000000079c7 */ /* 0x017fe20008000000 */
[----:B------:R-:W-:Y:S05]  /*0920*/  BRA `(.L_x_4) ;  /* 0x0000000000047947 */ /* 0x000fea0003800000 */
.L_x_3:
[----:B012-4-:R-:W-:Y:S01]  /*0930*/  NOP ;  /* 0x0000000000007918 */ /* 0x017fe20000000000 */
.L_x_4:
[----:B------:R-:W-:Y:S01]  /*0940*/  ULDC.64 UR4, c[0x0][0x598] ;  /* 0x0001660000047ab9 */ /* 0x000fe20000000a00 */
[----:B------:R-:W-:Y:S01]  /*0950*/  ULDC.64 UR20, c[0x0][0x208] ;  /* 0x0000820000147ab9 */ /* 0x000fe20000000a00 */
[----:B------:R-:W-:-:S04]  /*0960*/  ISETP.NE.U32.AND P1, PT, RZ, UR4, PT ;  /* 0x00000004ff007c0c */ /* 0x000fc8000bf25070 */
[----:B------:R-:W-:-:S13]  /*0970*/  ISETP.NE.AND.EX P1, PT, RZ, UR5, PT, P1 ;  /* 0x00000005ff007c0c */ /* 0x000fda000bf25310 */
[----:B------:R-:W-:Y:S05]  /*0980*/  @!P1 BRA `(.L_x_5) ;  /* 0x0000000000209947 */ /* 0x000fea0003800000 */
[----:B------:R-:W0:Y:S02]  /*0990*/  LDC.64 R6, c[0x0][0x598] ;  /* 0x00016600ff067b82 */ /* 0x000e240000000a00 */
[----:B0-----:R-:W2:Y:S02]  /*09a0*/  LDG.E.64 R6, desc[UR20][R6.64] ;  /* 0x0000001406067981 */ /* 0x001ea4000c1e1b00 */
[----:B--2---:R-:W-:-:S04]  /*09b0*/  ISETP.NE.U32.AND P1, PT, R6, RZ, PT ;  /* 0x000000ff0600720c */ /* 0x004fc80003f25070 */
[----:B------:R-:W-:-:S13]  /*09c0*/  ISETP.NE.AND.EX P1, PT, R7, RZ, PT, P1 ;  /* 0x000000ff0700720c */ /* 0x000fda0003f25310 */
[----:B------:R-:W-:Y:S05]  /*09d0*/  @!P1 BRA `(.L_x_5) ;  /* 0x00000000000c9947 */ /* 0x000fea0003800000 */
[----:B------:R-:W2:Y:S02]  /*09e0*/  LD.E R6, desc[UR20][R6.64] ;  /* 0x0000001406067980 */ /* 0x000ea4000c101900 */
[----:B--2---:R-:W-:Y:S01]  /*09f0*/  R2UR UR32, R6 ;  /* 0x00000000062072ca */ /* 0x004fe200000e0000 */
[----:B------:R-:W-:-:S14]  /*0a00*/  BRA `(.L_x_6) ;  /* 0x0000000000247947 */ /* 0x000fdc0003800000 */
.L_x_5:
[----:B------:R-:W-:Y:S02]  /*0a10*/  ULDC.64 UR4, c[0x0][0x588] ;  /* 0x0001620000047ab9 */ /* 0x000fe40000000a00 */
[----:B------:R-:W-:-:S04]  /*0a20*/  ISETP.NE.U32.AND P1, PT, RZ, UR4, PT ;  /* 0x00000004ff007c0c */ /* 0x000fc8000bf25070 */
[----:B------:R-:W-:-:S13]  /*0a30*/  ISETP.NE.AND.EX P1, PT, RZ, UR5, PT, P1 ;  /* 0x00000005ff007c0c */ /* 0x000fda000bf25310 */
[----:B------:R-:W-:Y:S05]  /*0a40*/  @!P1 BRA `(.L_x_7) ;  /* 0x0000000000109947 */ /* 0x000fea0003800000 */
[----:B------:R-:W0:Y:S02]  /*0a50*/  LDC.64 R6, c[0x0][0x588] ;  /* 0x00016200ff067b82 */ /* 0x000e240000000a00 */
[----:B0-----:R-:W2:Y:S02]  /*0a60*/  LDG.E R6, desc[UR20][R6.64] ;  /* 0x0000001406067981 */ /* 0x001ea4000c1e1900 */
[----:B--2---:R-:W-:Y:S01]  /*0a70*/  R2UR UR32, R6 ;  /* 0x00000000062072ca */ /* 0x004fe200000e0000 */
[----:B------:R-:W-:-:S14]  /*0a80*/  BRA `(.L_x_6) ;  /* 0x0000000000047947 */ /* 0x000fdc0003800000 */
.L_x_7:
[----:B------:R-:W-:-:S05]  /*0a90*/  ULDC UR32, c[0x0][0x580] ;  /* 0x0001600000207ab9 */ /* 0x000fca0000000800 */
.L_x_6:
[----:B------:R-:W-:Y:S02]  /*0aa0*/  ULDC.64 UR4, c[0x0][0x5a0] ;  /* 0x0001680000047ab9 */ /* 0x000fe40000000a00 */
        /* <DEDUP_REMOVED lines=11> */
.L_x_8:
        /* <DEDUP_REMOVED lines=8> */
.L_x_10:
[----:B------:R-:W-:-:S05]  /*0be0*/  ULDC UR31, c[0x0][0x584] ;  /* 0x00016100001f7ab9 */ /* 0x000fca0000000800 */
.L_x_9:
[----:B------:R-:W0:Y:S01]  /*0bf0*/  LDC R0, c[0x0][0x65c] ;  /* 0x00019700ff007b82 */ /* 0x000e220000000800 */
[----:B------:R-:W-:Y:S01]  /*0c00*/  IMAD.U32 R6, RZ, RZ, UR14 ;  /* 0x0000000eff067e24 */ /* 0x000fe2000f8e00ff */
[----:B------:R-:W-:Y:S01]  /*0c10*/  UISETP.NE.AND UP0, UPT, UR13, 0x2, UPT ;  /* 0x000000020d00788c */ /* 0x000fe2000bf05270 */
[----:B------:R-:W-:Y:S01]  /*0c20*/  IMAD.MOV.U32 R7, RZ, RZ, RZ ;  /* 0x000000ffff077224 */ /* 0x000fe200078e00ff */
[----:B------:R-:W-:Y:S01]  /*0c30*/  ULDC UR7, c[0x0][0x28c] ;  /* 0x0000a30000077ab9 */ /* 0x000fe20000000800 */
[----:B------:R-:W-:Y:S01]  /*0c40*/  UMOV UR5, URZ ;  /* 0x0000003f00057c82 */ /* 0x000fe20008000000 */
[----:B------:R-:W-:Y:S02]  /*0c50*/  UIADD3 UR7, UR7, 0x7f, URZ ;  /* 0x0000007f07077890 */ /* 0x000fe4000fffe03f */
[----:B------:R-:W-:Y:S01]  /*0c60*/  PLOP3.LUT P1, PT, PT, PT, UP0, 0x80, 0x0 ;  /* 0x000000000000781c */ /* 0x000fe20003f2f008 */
[----:B------:R-:W-:Y:S01]  /*0c70*/  UMOV UR4, URZ ;  /* 0x0000003f00047c82 */ /* 0x000fe20008000000 */
[----:B------:R-:W-:Y:S01]  /*0c80*/  USHF.R.S32.HI UR10, URZ, 0x1f, UR7 ;  /* 0x0000001f3f0a7899 */ /* 0x000fe20008011407 */
[----:B------:R-:W-:-:S03]  /*0c90*/  ULDC.64 UR22, c[0x0][0x650] ;  /* 0x0001940000167ab9 */ /* 0x000fc60000000a00 */
[----:B------:R-:W-:Y:S01]  /*0ca0*/  ULEA.HI UR10, UR10, UR7, URZ, 0x7 ;  /* 0x000000070a0a7291 */ /* 0x000fe2000f8f383f */
[----:B0-----:R-:W-:-:S13]  /*0cb0*/  ISETP.NE.AND P3, PT, R0, 0x1, PT ;  /* 0x000000010000780c */ /* 0x001fda0003f65270 */
[----:B------:R-:W0:Y:S01]  /*0cc0*/  @P3 LDC R9, c[0x0][0x10] ;  /* 0x00000400ff093b82 */ /* 0x000e220000000800 */
[----:B------:R-:W-:-:S07]  /*0cd0*/  @P3 IMAD.MOV.U32 R5, RZ, RZ, RZ ;  /* 0x000000ffff053224 */ /* 0x000fce00078e00ff */
[----:B------:R-:W1:Y:S01]  /*0ce0*/  @!P3 LDC R11, c[0x0][0xc] ;  /* 0x00000300ff0bbb82 */ /* 0x000e620000000800 */
[----:B------:R-:W-:Y:S01]  /*0cf0*/  ULDC UR8, c[0x0][0xc] ;  /* 0x0000030000087ab9 */ /* 0x000fe20000000800 */
[----:B------:R-:W-:Y:S01]  /*0d00*/  ULDC UR9, c[0x0][0x10] ;  /* 0x0000040000097ab9 */ /* 0x000fe20000000800 */
[----:B------:R-:W-:Y:S01]  /*0d10*/  ULDC UR7, c[0x0][0x14] ;  /* 0x0000050000077ab9 */ /* 0x000fe20000000800 */
[----:B------:R-:W-:-:S04]  /*0d20*/  UIMAD.WIDE.U32 UR8, UR8, UR9, URZ ;  /* 0x00000009080872a5 */ /* 0x000fc8000f8e003f */
[----:B------:R-:W-:Y:S02]  /*0d30*/  UIMAD.WIDE.U32 UR16, UR8, UR7, URZ ;  /* 0x00000007081072a5 */ /* 0x000fe4000f8e003f */
[----:B------:R-:W-:-:S04]  /*0d40*/  UIMAD UR13, UR9, UR7, URZ ;  /* 0x00000007090d72a4 */ /* 0x000fc8000f8e023f */
[----:B------:R-:W-:Y:S01]  /*0d50*/  UIADD3 UR13, UR17, UR13, URZ ;  /* 0x0000000d110d7290 */ /* 0x000fe2000fffe03f */
[----:B0-----:R-:W-:Y:S01]  /*0d60*/  @P3 IMAD.WIDE.U32 R8, R9, UR14, R4 ;  /* 0x0000000e09083c25 */ /* 0x001fe2000f8e0004 */
[----:B------:R-:W-:-:S03]  /*0d70*/  USHF.R.S32.HI UR14, URZ, 0x7, UR10 ;  /* 0x000000073f0e7899 */ /* 0x000fc6000801140a */
[----:B------:R-:W-:Y:S02]  /*0d80*/  @P3 IMAD.MOV.U32 R12, RZ, RZ, R8 ;  /* 0x000000ffff0c3224 */ /* 0x000fe400078e0008 */
[----:B-1----:R-:W-:-:S04]  /*0d90*/  @!P3 IMAD.WIDE.U32 R6, R4, R11, R6 ;  /* 0x0000000b0406b225 */ /* 0x002fc800078e0006 */
[----:B------:R-:W-:Y:S02]  /*0da0*/  @P3 IMAD.MOV.U32 R11, RZ, RZ, RZ ;  /* 0x000000ffff0b3224 */ /* 0x000fe400078e00ff */
[----:B------:R-:W-:Y:S02]  /*0db0*/  @!P3 IMAD.MOV.U32 R12, RZ, RZ, R6 ;  /* 0x000000ffff0cb224 */ /* 0x000fe400078e0006 */
[----:B------:R-:W-:Y:S02]  /*0dc0*/  @P3 IMAD.IADD R10, R9, 0x1, R11 ;  /* 0x00000001090a3824 */ /* 0x000fe400078e020b */
[----:B------:R-:W-:Y:S01]  /*0dd0*/  @!P3 IMAD.MOV.U32 R10, RZ, RZ, R7 ;  /* 0x000000ffff0ab224 */ /* 0x000fe200078e0007 */
[----:B------:R0:W-:Y:S03]  /*0de0*/  STL [R1+0x7c], R12 ;  /* 0x00007c0c01007387 */ /* 0x0001e60000100800 */
[----:B------:R-:W-:Y:S01]  /*0df0*/  IMAD.MOV.U32 R16, RZ, RZ, R10 ;  /* 0x000000ffff107224 */ /* 0x000fe200078e000a */
[----:B------:R0:W-:Y:S01]  /*0e00*/  STL [R1+0x78], R10 ;  /* 0x0000780a01007387 */ /* 0x0001e20000100800 */
[----:B------:R-:W-:Y:S05]  /*0e10*/  @P1 BRA `(.L_x_11) ;  /* 0x0000000000281947 */ /* 0x000fea0003800000 */
[----:B0-----:R-:W-:Y:S01]  /*0e20*/  IADD3 R12, P1, R12, UR16, RZ ;  /* 0x000000100c0c7c10 */ /* 0x001fe2000ff3e0ff */
[----:B------:R-:W-:Y:S02]  /*0e30*/  UISETP.GE.U32.AND UP0, UPT, UR14, 0x5, UPT ;  /* 0x000000050e00788c */ /* 0x000fe4000bf06070 */
[----:B------:R-:W-:Y:S01]  /*0e40*/  UIMAD.WIDE.U32 UR4, UR14, -0x33333333, URZ ;  /* 0xcccccccd0e0478a5 */ /* 0x000fe2000f8e003f */
[----:B------:R-:W-:Y:S01]  /*0e50*/  IADD3.X R16, R16, UR13, RZ, P1, !PT ;  /* 0x0000000d10107c10 */ /* 0x000fe20008ffe4ff */
[----:B------:R1:W-:Y:S02]  /*0e60*/  STL [R1+0x7c], R12 ;  /* 0x00007c0c01007387 */ /* 0x0003e40000100800 */
[----:B------:R-:W-:Y:S02]  /*0e70*/  USHF.R.U32.HI UR5, URZ, 0x2, UR5 ;  /* 0x000000023f057899 */ /* 0x000fe40008011605 */
[----:B------:R1:W-:Y:S01]  /*0e80*/  STL [R1+0x78], R16 ;  /* 0x0000781001007387 */ /* 0x0003e20000100800 */
[----:B------:R-:W-:-:S02]  /*0e90*/  UMOV UR4, URZ ;  /* 0x0000003f00047c82 */ /* 0x000fc40008000000 */
[----:B------:R-:W-:Y:S02]  /*0ea0*/  @UP0 ULOP3.LUT UR4, UR5, 0x1, URZ, 0xc0, !UPT ;  /* 0x0000000105040892 */ /* 0x000fe4000f8ec03f */
[----:B------:R-:W-:-:S12]  /*0eb0*/  UIMAD UR5, UR5, -0x5, UR14 ;  /* 0xfffffffb050578a4 */ /* 0x000fd8000f8e020e */
.L_x_11:
[----:B------:R-:W-:Y:S01]  /*0ec0*/  IMAD.MOV.U32 R8, RZ, RZ, -0x1 ;  /* 0xffffffffff087424 */ /* 0x000fe200078e00ff */
[----:B------:R-:W-:Y:S01]  /*0ed0*/  ISETP.GE.U32.AND P1, PT, R12, UR22, PT ;  /* 0x000000160c007c0c */ /* 0x000fe2000bf26070 */
[----:B------:R-:W-:Y:S01]  /*0ee0*/  IMAD.MOV.U32 R6, RZ, RZ, -0x1 ;  /* 0xffffffffff067424 */ /* 0x000fe200078e00ff */
[----:B------:R-:W-:Y:S01]  /*0ef0*/  PRMT R0, RZ, 0x7610, R0 ;  /* 0x00007610ff007816 */ /* 0x000fe20000000000 */
[----:B------:R-:W-:Y:S01]  /*0f00*/  IMAD.MOV.U32 R7, RZ, RZ, -0x1 ;  /* 0xffffffffff077424 */ /* 0x000fe200078e00ff */
[----:B------:R2:W-:Y:S01]  /*0f10*/  STL [R1+0x80], R8 ;  /* 0x0000800801007387 */ /* 0x0005e20000100800 */
[----:B------:R-:W-:-:S03]  /*0f20*/  ISETP.GE.U32.AND.EX P1, PT, R16, UR23, PT, P1 ;  /* 0x0000001710007c0c */ /* 0x000fc6000bf26110 */
[----:B------:R2:W-:Y:S04]  /*0f30*/  STL [R1+0x70], R6 ;  /* 0x0000700601007387 */ /* 0x0005e80000100800 */
[----:B------:R2:W-:Y:S06]  /*0f40*/  STL [R1+0x84], R7 ;  /* 0x0000840701007387 */ /* 0x0005ec0000100800 */
[----:B------:R-:W-:Y:S05]  /*0f50*/  @P1 BRA `(.L_x_12) ;  /* 0x0000000400381947 */ /* 0x000fea0003800000 */
[----:B------:R-:W3:Y:S01]  /*0f60*/  LDC.64 R20, c[0x0][0x628] ;  /* 0x00018a00ff147b82 */ /* 0x000ee20000000a00 */
[----:B--2---:R-:W-:Y:S02]  /*0f70*/  IMAD.MOV.U32 R6, RZ, RZ, R12 ;  /* 0x000000ffff067224 */ /* 0x004fe400078e000c */
[----:B------:R-:W-:-:S05]  /*0f80*/  IMAD.MOV.U32 R7, RZ, RZ, R16 ;  /* 0x000000ffff077224 */ /* 0x000fca00078e0010 */
[----:B------:R-:W2:Y:S08]  /*0f90*/  LDC R0, c[0x0][0x630] ;  /* 0x00018c00ff007b82 */ /* 0x000eb00000000800 */
[----:B------:R-:W4:Y:S01]  /*0fa0*/  LDC.64 R22, c[0x0][0x620] ;  /* 0x00018800ff167b82 */ /* 0x000f220000000a00 */
[----:B---3--:R-:W-:-:S04]  /*0fb0*/  ISETP.NE.U32.AND P1, PT, R20, RZ, PT ;  /* 0x000000ff1400720c */ /* 0x008fc80003f25070 */
[----:B------:R-:W-:-:S13]  /*0fc0*/  ISETP.NE.AND.EX P1, PT, R21, RZ, PT, P1 ;  /* 0x000000ff1500720c */ /* 0x000fda0003f25310 */
[----:B--2-4-:R-:W-:Y:S05]  /*0fd0*/  @!P1 BRA `(.L_x_13) ;  /* 0x0000000000289947 */ /* 0x014fea0003800000 */
[----:B------:R-:W2:Y:S02]  /*0fe0*/  LDC R11, c[0x0][0x634] ;  /* 0x00018d00ff0b7b82 */ /* 0x000ea40000000800 */
[----:B--2---:R-:W-:-:S05]  /*0ff0*/  IADD3 R11, P1, R12, R11, RZ ;  /* 0x0000000b0c0b7210 */ /* 0x004fca0007f3e0ff */
[----:B------:R-:W-:-:S04]  /*1000*/  IMAD.X R17, RZ, RZ, R16, P1 ;  /* 0x000000ffff117224 */ /* 0x000fc800008e0610 */
[----:B------:R-:W-:-:S04]  /*1010*/  IMAD.WIDE.U32 R6, R17, R20, RZ ;  /* 0x0000001411067225 */ /* 0x000fc800078e00ff */
[----:B------:R-:W-:-:S04]  /*1020*/  IMAD.WIDE.U32 R8, P1, R11, R21, R6 ;  /* 0x000000150b087225 */ /* 0x000fc80007820006 */
[----:B------:R-:W-:-:S04]  /*1030*/  IMAD.WIDE.U32 R6, R11, R20, RZ ;  /* 0x000000140b067225 */ /* 0x000fc800078e00ff */
[----:B------:R-:W-:Y:S01]  /*1040*/  IMAD.X R11, RZ, RZ, RZ, P1 ;  /* 0x000000ffff0b7224 */ /* 0x000fe200008e06ff */
[----:B------:R-:W-:Y:S01]  /*1050*/  IADD3 RZ, P1, R7, R8, RZ ;  /* 0x0000000807ff7210 */ /* 0x000fe20007f3e0ff */
[----:B0-----:R-:W-:-:S04]  /*1060*/  IMAD.MOV.U32 R10, RZ, RZ, R9 ;  /* 0x000000ffff0a7224 */ /* 0x001fc800078e0009 */
[----:B------:R-:W-:-:S08]  /*1070*/  IMAD.WIDE.U32.X R6, R17, R21, R10, P1 ;  /* 0x0000001511067225 */ /* 0x000fd000008e040a */
.L_x_13:
[----:B------:R-:W2:Y:S01]  /*1080*/  LDC.64 R24, c[0x0][0x640] ;  /* 0x00019000ff187b82 */ /* 0x000ea20000000a00 */
[-CC-:B------:R-:W-:Y:S01]  /*1090*/  SHF.R.U64 R27, R6, R0.reuse, R7.reuse ;  /* 0x00000000061b7219 */ /* 0x180fe20000001207 */
[----:B------:R-:W-:Y:S01]  /*10a0*/  IMAD.MOV.U32 R6, RZ, RZ, R12 ;  /* 0x000000ffff067224 */ /* 0x000fe200078e000c */
[----:B------:R-:W-:Y:S02]  /*10b0*/  SHF.R.U32.HI R0, RZ, R0, R7 ;  /* 0x00000000ff007219 */ /* 0x000fe40000011607 */
[----:B------:R-:W-:-:S03]  /*10c0*/  IADD3 R9, P1, RZ, -R27, RZ ;  /* 0x8000001bff097210 */ /* 0x000fc60007f3e0ff */
[----:B------:R-:W1:Y:S02]  /*10d0*/  LDC R8, c[0x0][0x618] ;  /* 0x00018600ff087b82 */ /* 0x000e640000000800 */
[----:B------:R-:W-:-:S04]  /*10e0*/  IMAD.X R7, RZ, RZ, ~R0, P1 ;  /* 0x000000ffff077224 */ /* 0x000fc800008e0e00 */
[-C--:B------:R-:W-:Y:S02]  /*10f0*/  IMAD R0, R7, R22.reuse, RZ ;  /* 0x0000001607007224 */ /* 0x080fe400078e02ff */
[----:B0-----:R-:W0:Y:S01]  /*1100*/  LDC R10, c[0x0][0x608] ;  /* 0x00018200ff0a7b82 */ /* 0x001e220000000800 */
[----:B------:R-:W-:Y:S02]  /*1110*/  IMAD.MOV.U32 R7, RZ, RZ, R16 ;  /* 0x000000ffff077224 */ /* 0x000fe400078e0010 */
[----:B------:R-:W-:-:S05]  /*1120*/  IMAD.WIDE.U32 R6, R9, R22, R6 ;  /* 0x0000001609067225 */ /* 0x000fca00078e0006 */
[----:B------:R-:W3:Y:S01]  /*1130*/  LDC R21, c[0x0][0x658] ;  /* 0x00019600ff157b82 */ /* 0x000ee20000000800 */
[----:B------:R-:W-:Y:S01]  /*1140*/  IMAD R9, R9, R23, R0 ;  /* 0x0000001709097224 */ /* 0x000fe200078e0200 */
[----:B--2---:R-:W-:Y:S01]  /*1150*/  ISETP.NE.U32.AND P1, PT, R24, RZ, PT ;  /* 0x000000ff1800720c */ /* 0x004fe20003f25070 */
[----:B------:R-:W-:Y:S02]  /*1160*/  IMAD.MOV.U32 R0, RZ, RZ, -0x1 ;  /* 0xffffffffff007424 */ /* 0x000fe400078e00ff */
[----:B------:R-:W-:Y:S01]  /*1170*/  IMAD.IADD R7, R7, 0x1, R9 ;  /* 0x0000000107077824 */ /* 0x000fe200078e0209 */
[----:B------:R-:W-:Y:S01]  /*1180*/  ISETP.NE.AND.EX P1, PT, R25, RZ, PT, P1 ;  /* 0x000000ff1900720c */ /* 0x000fe20003f25310 */
[----:B------:R-:W-:Y:S01]  /*1190*/  IMAD.MOV.U32 R22, RZ, RZ, 0x1 ;  /* 0x00000001ff167424 */ /* 0x000fe200078e00ff */
[----:B------:R-:W2:Y:S02]  /*11a0*/  LDC R19, c[0x0][0x600] ;  /* 0x00018000ff137b82 */ /* 0x000ea40000000800 */
[----:B-1----:R-:W-:-:S02]  /*11b0*/  SHF.R.U64 R16, R6, R8, R7 ;  /* 0x0000000806107219 */ /* 0x002fc40000001207 */
[----:B------:R-:W-:-:S04]  /*11c0*/  SHF.R.U32.HI R7, RZ, R8, R7 ;  /* 0x00000008ff077219 */ /* 0x000fc80000011607 */
[----:B------:R-:W1:Y:S01]  /*11d0*/  LDC R20, c[0x0][0x648] ;  /* 0x00019200ff147b82 */ /* 0x000e620000000800 */
[-CC-:B0-----:R-:W-:Y:S02]  /*11e0*/  SHF.R.U64 R29, R16, R10.reuse, R7.reuse ;  /* 0x0000000a101d7219 */ /* 0x181fe40000001207 */
[----:B------:R-:W-:-:S05]  /*11f0*/  SHF.R.U32.HI R6, RZ, R10, R7 ;  /* 0x0000000aff067219 */ /* 0x000fca0000011607 */
[----:B------:R-:W0:Y:S01]  /*1200*/  LDC R23, c[0x0][0x638] ;  /* 0x00018e00ff177b82 */ /* 0x000e220000000800 */
[-CC-:B---3--:R-:W-:Y:S02]  /*1210*/  SHF.R.U64 R28, R29, R21.reuse, R6.reuse ;  /* 0x000000151d1c7219 */ /* 0x188fe40000001206 */
[-C--:B------:R-:W-:Y:S02]  /*1220*/  SHF.L.U32 R0, R0, R21.reuse, RZ ;  /* 0x0000001500007219 */ /* 0x080fe400000006ff */
[----:B------:R-:W-:Y:S01]  /*1230*/  SHF.R.U32.HI R7, RZ, R21, R6 ;  /* 0x00000015ff077219 */ /* 0x000fe20000011606 */
[----:B------:R-:W-:Y:S01]  /*1240*/  IMAD.MOV.U32 R6, RZ, RZ, R28 ;  /* 0x000000ffff067224 */ /* 0x000fe200078e001c */
[----:B------:R-:W-:Y:S01]  /*1250*/  LOP3.LUT R12, RZ, R0, RZ, 0x33, !PT ;  /* 0x00000000ff0c7212 */ /* 0x000fe200078e33ff */
[----:B------:R-:W3:Y:S01]  /*1260*/  LDC R26, c[0x0][0x610] ;  /* 0x00018400ff1a7b82 */ /* 0x000ee20000000800 */
[----:B------:R-:W-:Y:S05]  /*1270*/  @!P1 BRA `(.L_x_14) ;  /* 0x0000000000289947 */ /* 0x000fea0003800000 */
[----:B------:R-:W4:Y:S02]  /*1280*/  LDC R11, c[0x0][0x64c] ;  /* 0x00019300ff0b7b82 */ /* 0x000f240000000800 */
[----:B----4-:R-:W-:-:S05]  /*1290*/  IADD3 R11, P1, R28, R11, RZ ;  /* 0x0000000b1c0b7210 */ /* 0x010fca0007f3e0ff */
[----:B------:R-:W-:-:S04]  /*12a0*/  IMAD.X R17, RZ, RZ, R7, P1 ;  /* 0x000000ffff117224 */ /* 0x000fc800008e0607 */
[----:B------:R-:W-:-:S04]  /*12b0*/  IMAD.WIDE.U32 R6, R17, R24, RZ ;  /* 0x0000001811067225 */ /* 0x000fc800078e00ff */
[----:B------:R-:W-:-:S04]  /*12c0*/  IMAD.WIDE.U32 R8, P1, R11, R25, R6 ;  /* 0x000000190b087225 */ /* 0x000fc80007820006 */
[----:B------:R-:W-:-:S04]  /*12d0*/  IMAD.WIDE.U32 R6, R11, R24, RZ ;  /* 0x000000180b067225 */ /* 0x000fc800078e00ff */
[----:B------:R-:W-:Y:S01]  /*12e0*/  IMAD.X R11, RZ, RZ, RZ, P1 ;  /* 0x000000ffff0b7224 */ /* 0x000fe200008e06ff */
[----:B------:R-:W-:Y:S01]  /*12f0*/  IADD3 RZ, P1, R7, R8, RZ ;  /* 0x0000000807ff7210 */ /* 0x000fe20007f3e0ff */
[----:B------:R-:W-:-:S04]  /*1300*/  IMAD.MOV.U32 R10, RZ, RZ, R9 ;  /* 0x000000ffff0a7224 */ /* 0x000fc800078e0009 */
[----:B------:R-:W-:-:S08]  /*1310*/  IMAD.WIDE.U32.X R6, R17, R25, R10, P1 ;  /* 0x0000001911067225 */ /* 0x000fd000008e040a */
.L_x_14:
[----:B-1----:R-:W-:Y:S01]  /*1320*/  SHF.R.U64 R6, R6, R20, R7 ;  /* 0x0000001406067219 */ /* 0x002fe20000001207 */
[----:B--2---:R-:W-:Y:S01]  /*1330*/  VIADD R7, R19, 0xffffffff ;  /* 0xffffffff13077836 */ /* 0x004fe20000000000 */
[----:B------:R-:W-:Y:S01]  /*1340*/  SHF.L.U32 R0, R22, R21, RZ ;  /* 0x0000001516007219 */ /* 0x000fe200000006ff */
[----:B------:R-:W-:Y:S01]  /*1350*/  @P3 IMAD R14, R15, R18, R4 ;  /* 0x000000120f0e3224 */ /* 0x000fe200078e0204 */
[----:B------:R-:W-:Y:S01]  /*1360*/  LOP3.LUT R5, R29, R12, RZ, 0xc0, !PT ;  /* 0x0000000c1d057212 */ /* 0x000fe200078ec0ff */
[----:B------:R-:W-:Y:S01]  /*1370*/  IMAD.MOV R8, RZ, RZ, -R6 ;  /* 0x000000ffff087224 */ /* 0x000fe200078e0a06 */
[----:B------:R-:W-:-:S03]  /*1380*/  LOP3.LUT R7, R16, R7, RZ, 0xc0, !PT ;  /* 0x0000000710077212 */ /* 0x000fc600078ec0ff */
[----:B------:R-:W-:Y:S02]  /*1390*/  IMAD R5, R0, R6, R5 ;  /* 0x0000000600057224 */ /* 0x000fe400078e0205 */
[----:B0-----:R-:W-:Y:S02]  /*13a0*/  IMAD R0, R8, R23, R28 ;  /* 0x0000001708007224 */ /* 0x001fe400078e021c */
[----:B---3--:R-:W-:Y:S02]  /*13b0*/  IMAD R4, R5, R26, R14 ;  /* 0x0000001a05047224 */ /* 0x008fe400078e020e */
[----:B------:R-:W-:Y:S02]  /*13c0*/  IMAD.MOV.U32 R6, RZ, RZ, 0x1 ;  /* 0x00000001ff067424 */ /* 0x000fe400078e00ff */
[----:B------:R-:W-:-:S03]  /*13d0*/  IMAD R5, R0, R19, R7 ;  /* 0x0000001300057224 */ /* 0x000fc600078e0207 */
[----:B------:R-:W-:Y:S02]  /*13e0*/  PRMT R0, R6, 0x7610, R0 ;  /* 0x0000761006007816 */ /* 0x000fe40000000000 */
[----:B------:R-:W-:Y:S02]  /*13f0*/  SEL R6, R5, R4, !P3 ;  /* 0x0000000405067207 */ /* 0x000fe40005800000 */
[----:B------:R-:W-:-:S03]  /*1400*/  SEL R4, R4, R5, !P3 ;  /* 0x0000000504047207 */ /* 0x000fc60005800000 */
[----:B------:R3:W-:Y:S04]  /*1410*/  STL [R1+0x84], R6 ;  /* 0x0000840601007387 */ /* 0x0007e80000100800 */
[----:B------:R3:W-:Y:S04]  /*1420*/  STL [R1+0x70], R27 ;  /* 0x0000701b01007387 */ /* 0x0007e80000100800 */
[----:B------:R3:W-:Y:S02]  /*1430*/  STL [R1+0x80], R4 ;  /* 0x0000800401007387 */ /* 0x0007e40000100800 */
.L_x_12:
[----:B------:R-:W-:Y:S05]  /*1440*/  @!P2 BRA `(.L_x_15) ;  /* 0x00000000000ca947 */ /* 0x000fea0003800000 */
[----:B------:R-:W-:Y:S01]  /*1450*/  UCGABAR_WAIT ;  /* 0x0000000000007dc7 */ /* 0x000fe20008000000 */
[----:B------:R-:W-:Y:S01]  /*1460*/  CCTL.IVALL ;  /* 0x00000000ff00798f */ /* 0x000fe20002000000 */
[----:B------:R-:W-:Y:S05]  /*1470*/  BRA `(.L_x_16) ;  /* 0x0000000000047947 */ /* 0x000fea0003800000 */
.L_x_15:
[----:B------:R-:W-:Y:S06]  /*1480*/  BAR.SYNC.DEFER_BLOCKING 0x0 ;  /* 0x0000000000007b1d */ /* 0x000fec0000010000 */
.L_x_16:
[----:B------:R-:W-:Y:S05]  /*1490*/  @!P4 BRA `(.L_x_17) ;  /* 0x000000dc0034c947 */ /* 0x000fea0003800000 */
[----:B------:R-:W-:-:S06]  /*14a0*/  UISETP.GT.U32.AND UP0, UPT, UR12, 0x1, UPT ;  /* 0x000000010c00788c */ /* 0x000fcc000bf04070 */
[----:B------:R-:W-:-:S13]  /*14b0*/  PLOP3.LUT P1, PT, PT, PT, UP0, 0x80, 0x0 ;  /* 0x000000000000781c */ /* 0x000fda0003f2f008 */
[----:B------:R-:W-:Y:S05]  /*14c0*/  @P1 EXIT ;  /* 0x000000000000194d */ /* 0x000fea0003800000 */
.L_x_18:
[----:B------:R-:W-:-:S08]  /*14d0*/  NOP ;  /* 0x0000000000007918 */ /* 0x000fd00000000000 */
[----:B------:R-:W4:Y:S02]  /*14e0*/  USETMAXREG.TRY_ALLOC.CTAPOOL UP0, 0xe8 ;  /* 0x000000e8000079c8 */ /* 0x000f240008000600 */
[----:B----4-:R-:W-:-:S13]  /*14f0*/  PLOP3.LUT P1, PT, PT, PT, UP0, 0x80, 0x0 ;  /* 0x000000000000781c */ /* 0x010fda0003f2f008 */
[----:B------:R-:W-:Y:S05]  /*1500*/  @!P1 BRA `(.L_x_18) ;  /* 0xfffffffc00f09947 */ /* 0x000fea000383ffff */
[----:B------:R-:W-:-:S13]  /*1510*/  LOP3.LUT P1, RZ, R0, 0xff, RZ, 0xc0, !PT ;  /* 0x000000ff00ff7812 */ /* 0x000fda000782c0ff */
[----:B------:R-:W-:Y:S05]  /*1520*/  @!P1 EXIT ;  /* 0x000000000000994d */ /* 0x000fea0003800000 */
[----:B------:R-:W4:Y:S01]  /*1530*/  S2UR UR6, SR_CgaCtaId ;  /* 0x00000000000679c3 */ /* 0x000f220000008800 */
[CC--:B------:R-:W-:Y:S01]  /*1540*/  LEA.HI R0, R13.reuse, R2.reuse, RZ, 0x2 ;  /* 0x000000020d007211 */ /* 0x0c0fe200078f10ff */
[----:B------:R-:W-:Y:S01]  /*1550*/  UIADD3 UR7, UR18, -0x1, URZ ;  /* 0xffffffff12077890 */ /* 0x000fe2000fffe03f */
[----:B------:R-:W-:Y:S01]  /*1560*/  LEA.HI R13, R13, R2, RZ, 0x5 ;  /* 0x000000020d0d7211 */ /* 0x000fe200078f28ff */
[----:B------:R-:W-:Y:S01]  /*1570*/  UMOV UR22, 0x400 ;  /* 0x0000040000167882 */ /* 0x000fe20000000000 */
[--C-:B---3--:R-:W-:Y:S01]  /*1580*/  SHF.R.S32.HI R4, RZ, 0x2, R0.reuse ;  /* 0x00000002ff047819 */ /* 0x108fe20000011400 */
[----:B------:R-:W-:Y:S01]  /*1590*/  UISETP.LT.AND UP0, UPT, UR14, 0x1, UPT ;  /* 0x000000010e00788c */ /* 0x000fe2000bf01270 */
[----:B------:R-:W-:Y:S01]  /*15a0*/  SHF.R.S32.HI R3, RZ, 0x1f, R0 ;  /* 0x0000001fff037819 */ /* 0x000fe20000011400 */
[----:B------:R-:W-:Y:S01]  /*15b0*/  ULOP3.LUT UR30, UR15, 0x1, URZ, 0xfc, !UPT ;  /* 0x000000010f1e7892 */ /* 0x000fe2000f8efc3f */
[----:B------:R-:W-:Y:S01]  /*15c0*/  SHF.R.S32.HI R13, RZ, 0x5, R13 ;  /* 0x00000005ff0d7819 */ /* 0x000fe2000001140d */
[----:B------:R-:W-:Y:S01]  /*15d0*/  USEL UR19, UR14, 0x1, UP0 ;  /* 0x000000010e137887 */ /* 0x000fe20008000000 */
[----:B------:R-:W-:Y:S01]  /*15e0*/  LEA.HI R3, R3, R4, RZ, 0x3 ;  /* 0x0000000403037211 */ /* 0x000fe200078f18ff */
[----:B------:R-:W-:-:S02]  /*15f0*/  UISETP.NE.AND UP0, UPT, UR7, URZ, UPT ;  /* 0x0000003f0700728c */ /* 0x000fc4000bf05270 */
[----:B------:R-:W-:Y:S01]  /*1600*/  USHF.L.U32 UR29, UR14, 0x1, URZ ;  /* 0x000000010e1d7899 */ /* 0x000fe2000800063f */
[----:B------:R-:W-:Y:S01]  /*1610*/  LOP3.LUT R3, R3, 0xfffffff8, RZ, 0xc0, !PT ;  /* 0xfffffff803037812 */ /* 0x000fe200078ec0ff */
[----:B------:R-:W-:Y:S02]  /*1620*/  UIADD3 UR19, -UR19, UR14, URZ ;  /* 0x0000000e13137290 */ /* 0x000fe4000fffe13f */
[----:B------:R-:W-:Y:S02]  /*1630*/  USEL UR27, URZ, 0x1, UP0 ;  /* 0x000000013f1b7887 */ /* 0x000fe40008000000 */
[----:B------:R-:W-:Y:S01]  /*1640*/  IMAD.IADD R4, R4, 0x1, -R3 ;  /* 0x0000000104047824 */ /* 0x000fe200078e0a03 */
[----:B------:R-:W-:Y:S01]  /*1650*/  LOP3.LUT R3, R0, 0xfffffffc, RZ, 0xc0, !PT ;  /* 0xfffffffc00037812 */ /* 0x000fe200078ec0ff */
[----:B----4-:R-:W-:-:S03]  /*1660*/  ULEA UR22, UR6, UR22, 0x18 ;  /* 0x0000001606167291 */ /* 0x010fc6000f8ec03f */
[--C-:B------:R-:W-:Y:S01]  /*1670*/  SHF.R.S32.HI R5, RZ, 0x1f, R4.reuse ;  /* 0x0000001fff057819 */ /* 0x100fe20000011404 */
[----:B------:R-:W-:Y:S01]  /*1680*/  USHF.L.U32 UR6, UR7, 0x3, URZ ;  /* 0x0000000307067899 */ /* 0x000fe2000800063f */
[C-C-:B------:R-:W-:Y:S01]  /*1690*/  IMAD R0, R13.reuse, -0x10, -R4.reuse ;  /* 0xfffffff00d007824 */ /* 0x140fe200078e0a04 */
[----:B------:R-:W-:Y:S01]  /*16a0*/  UIADD3 UR28, UR22, 0x60, URZ ;  /* 0x00000060161c7890 */ /* 0x000fe2000fffe03f */
[----:B--2---:R-:W-:Y:S01]  /*16b0*/  IMAD.IADD R6, R2, 0x1, -R3 ;  /* 0x0000000102067824 */ /* 0x004fe200078e0a03 */
[----:B------:R-:W-:Y:S01]  /*16c0*/  ULOP3.LUT UR6, UR6, 0x8, URZ, 0xc0, !UPT ;  /* 0x0000000806067892 */ /* 0x000fe2000f8ec03f */
[----:B------:R-:W-:Y:S01]  /*16d0*/  IMAD.WIDE R2, R13, 0x10, R4 ;  /* 0x000000100d027825 */ /* 0x000fe200078e0204 */
[----:B------:R-:W-:Y:S02]  /*16e0*/  ULEA UR18, UR18, UR28, 0x3 ;  /* 0x0000001c12127291 */ /* 0x000fe4000f8e183f */
[----:B------:R-:W-:Y:S01]  /*16f0*/  ULOP3.LUT UR26, UR6, 0x8, URZ, 0x3c, !UPT ;  /* 0x00000008061a7892 */ /* 0x000fe2000f8e3c3f */
[----:B------:R2:W-:Y:S01]  /*1700*/  STL [R1+0x88], R6 ;  /* 0x0000880601007387 */ /* 0x0005e20000100800 */
[----:B------:R-:W-:-:S03]  /*1710*/  ULOP3.LUT UR12, UR6, 0x18, URZ, 0x3c, !UPT ;  /* 0x00000018060c7892 */ /* 0x000fc6000f8e3c3f */
[----:B------:R-:W-:Y:S02]  /*1720*/  ULDC UR6, c[0x0][0x284] ;  /* 0x0000a10000067ab9 */ /* 0x000fe40000000800 */
[----:B------:R-:W-:-:S05]  /*1730*/  VIADD R0, R0, UR6 ;  /* 0x0000000600007c36 */ /* 0x000fca0008000000 */
[----:B------:R2:W-:Y:S04]  /*1740*/  STL [R1+0x8c], R0 ;  /* 0x00008c0001007387 */ /* 0x0005e80000100800 */
[----:B------:R2:W-:Y:S02]  /*1750*/  STL.64 [R1+0x90], R2 ;  /* 0x0000900201007387 */ /* 0x0005e40000100a00 */
.L_x_301:
[----:B--2---:R-:W-:Y:S01]  /*1760*/  IMAD.U32 R0, RZ, RZ, UR27 ;  /* 0x0000001bff007e24 */ /* 0x004fe2000f8e00ff */
[----:B01----:R-:W2:Y:S01]  /*1770*/  LDC R2, c[0x0][0x28c] ;  /* 0x0000a300ff027b82 */ /* 0x003ea20000000800 */
[----:B------:R-:W-:Y:S01]  /*1780*/  UMOV UR6, URZ ;  /* 0x0000003f00067c82 */ /* 0x000fe20008000000 */
[----:B------:R-:W-:Y:S02]  /*1790*/  UMOV UR23, UR5 ;  /* 0x0000000500177c82 */ /* 0x000fe40008000000 */
[----:B------:R-:W-:-:S04]  /*17a0*/  SHF.L.U32 R0, R0, 0x1f, RZ ;  /* 0x0000001f00007819 */ /* 0x000fc800000006ff */
[----:B------:R-:W3:Y:S01]  /*17b0*/  SYNCS.PHASECHK.TRANS64.TRYWAIT P1, [UR18+-0x8], R0 ;  /* 0xfffff800ff0075a7 */ /* 0x000ee20008020152 */
[----:B--2---:R-:W-:Y:S01]  /*17c0*/  ISETP.GE.AND P2, PT, R2, 0x1, PT ;  /* 0x000000010200780c */ /* 0x004fe20003f46270 */
[----:B---34-:R-:W-:-:S12]  /*17d0*/  @!P1 BRA `(.L_x_19) ;  /* 0x000000e800c89947 */ /* 0x018fd80003800000 */
.L_x_324:
[----:B------:R3:W-:Y:S01]  /*17e0*/  STL [R1+0x6c], RZ ;  /* 0x00006cff01007387 */ /* 0x0007e20000100800 */
[----:B------:R-:W-:Y:S01]  /*17f0*/  UMOV UR24, UR4 ;  /* 0x0000000400187c82 */ /* 0x000fe20008000000 */
[----:B------:R-:W-:Y:S01]  /*1800*/  UMOV UR7, URZ ;  /* 0x0000003f00077c82 */ /* 0x000fe20008000000 */
[----:B------:R-:W-:Y:S01]  /*1810*/  UMOV UR8, URZ ;  /* 0x0000003f00087c82 */ /* 0x000fe20008000000 */
[----:B------:R3:W-:Y:S01]  /*1820*/  STL [R1+0x68], RZ ;  /* 0x000068ff01007387 */ /* 0x0007e20000100800 */
[----:B--2---:R-:W-:Y:S01]  /*1830*/  IMAD.MOV.U32 R0, RZ, RZ, RZ ;  /* 0x000000ffff007224 */ /* 0x004fe200078e00ff */
[----:B------:R-:W-:Y:S02]  /*1840*/  CS2R R2, SRZ ;  /* 0x0000000000027805 */ /* 0x000fe4000001ff00 */
[----:B------:R-:W-:Y:S01]  /*1850*/  CS2R R4, SRZ ;  /* 0x0000000000047805 */ /* 0x000fe2000001ff00 */
[----:B------:R3:W-:Y:S01]  /*1860*/  STL [R1+0x64], RZ ;  /* 0x000064ff01007387 */ /* 0x0007e20000100800 */
[----:B------:R-:W-:-:S02]  /*1870*/  CS2R R6, SRZ ;  /* 0x0000000000067805 */ /* 0x000fc4000001ff00 */
[----:B------:R-:W-:Y:S02]  /*1880*/  CS2R R8, SRZ ;  /* 0x0000000000087805 */ /* 0x000fe4000001ff00 */
[----:B0-----:R-:W-:Y:S01]  /*1890*/  CS2R R10, SRZ ;  /* 0x00000000000a7805 */ /* 0x001fe2000001ff00 */
[----:B------:R3:W-:Y:S01]  /*18a0*/  STL [R1+0x60], RZ ;  /* 0x000060ff01007387 */ /* 0x0007e20000100800 */
[----:B-1----:R-:W-:Y:S02]  /*18b0*/  CS2R R12, SRZ ;  /* 0x00000000000c7805 */ /* 0x002fe4000001ff00 */
[----:B------:R-:W-:Y:S02]  /*18c0*/  CS2R R14, SRZ ;  /* 0x00000000000e7805 */ /* 0x000fe4000001ff00 */
[----:B------:R-:W-:Y:S01]  /*18d0*/  CS2R R16, SRZ ;  /* 0x0000000000107805 */ /* 0x000fe2000001ff00 */
[----:B------:R3:W-:Y:S01]  /*18e0*/  STL [R1+0x5c], RZ ;  /* 0x00005cff01007387 */ /* 0x0007e20000100800 */
[----:B------:R-:W-:-:S02]  /*18f0*/  CS2R R18, SRZ ;  /* 0x0000000000127805 */ /* 0x000fc4000001ff00 */
[----:B------:R-:W-:Y:S02]  /*1900*/  CS2R R20, SRZ ;  /* 0x0000000000147805 */ /* 0x000fe4000001ff00 */
[----:B------:R-:W-:Y:S01]  /*1910*/  CS2R R22, SRZ ;  /* 0x0000000000167805 */ /* 0x000fe2000001ff00 */
[----:B------:R3:W-:Y:S01]  /*1920*/  STL [R1+0x58], RZ ;  /* 0x000058ff01007387 */ /* 0x0007e20000100800 */
[----:B------:R-:W-:Y:S02]  /*1930*/  CS2R R152, SRZ ;  /* 0x0000000000987805 */ /* 0x000fe4000001ff00 */
        /* <DEDUP_REMOVED lines=48> */
[----:B------:R-:W-:Y:S01]  /*1c40*/  CS2R R226, SRZ ;  /* 0x0000000000e27805 */ /* 0x000fe2000001ff00 */
[----:B------:R-:W-:Y:S01]  /*1c50*/  IMAD.MOV.U32 R228, RZ, RZ, RZ ;  /* 0x000000ffffe47224 */ /* 0x000fe200078e00ff */
[----:B------:R3:W-:Y:S01]  /*1c60*/  STL [R1+0x24], RZ ;  /* 0x000024ff01007387 */ /* 0x0007e20000100800 */
[----:B------:R-:W-:Y:S02]  /*1c70*/  CS2R R24, SRZ ;  /* 0x0000000000187805 */ /* 0x000fe4000001ff00 */
[----:B------:R-:W-:-:S02]  /*1c80*/  CS2R R26, SRZ ;  /* 0x00000000001a7805 */ /* 0x000fc4000001ff00 */
[----:B------:R-:W-:Y:S01]  /*1c90*/  CS2R R28, SRZ ;  /* 0x00000000001c7805 */ /* 0x000fe2000001ff00 */
[----:B------:R3:W-:Y:S01]  /*1ca0*/  STL [R1+0x20], RZ ;  /* 0x000020ff01007387 */ /* 0x0007e20000100800 */
[----:B------:R-:W-:Y:S02]  /*1cb0*/  CS2R R30, SRZ ;  /* 0x00000000001e7805 */ /* 0x000fe4000001ff00 */
[----:B------:R-:W-:Y:S02]  /*1cc0*/  CS2R R32, SRZ ;  /* 0x0000000000207805 */ /* 0x000fe4000001ff00 */
[----:B------:R-:W-:Y:S01]  /*1cd0*/  CS2R R34, SRZ ;  /* 0x0000000000227805 */ /* 0x000fe2000001ff00 */
        /* <DEDUP_REMOVED lines=28> */
[----:B------:R3:W-:Y:S01]  /*1ea0*/  STL [R1], RZ ;  /* 0x000000ff01007387 */ /* 0x0007e20000100800 */
[----:B------:R-:W-:Y:S02]  /*1eb0*/  CS2R R78, SRZ ;  /* 0x00000000004e7805 */ /* 0x000fe4000001ff00 */
[----:B------:R-:W-:Y:S02]  /*1ec0*/  CS2R R80, SRZ ;  /* 0x0000000000507805 */ /* 0x000fe4000001ff00 */
[----:B------:R-:W-:Y:S02]  /*1ed0*/  CS2R R82, SRZ ;  /* 0x0000000000527805 */ /* 0x000fe4000001ff00 */
[----:B------:R-:W-:Y:S02]  /*1ee0*/  CS2R R84, SRZ ;  /* 0x0000000000547805 */ /* 0x000fe4000001ff00 */
[----:B------:R-:W-:-:S02]  /*1ef0*/  CS2R R86, SRZ ;  /* 0x0000000000567805 */ /* 0x000fc4000001ff00 */
[----:B------:R-:W-:Y:S02]  /*1f00*/  CS2R R88, SRZ ;  /* 0x0000000000587805 */ /* 0x000fe4000001ff00 */
        /* <DEDUP_REMOVED lines=30> */
[----:B------:R-:W-:Y:S01]  /*20f0*/  CS2R R150, SRZ ;  /* 0x0000000000967805 */ /* 0x000fe2000001ff00 */
[----:B---3--:R-:W-:Y:S06]  /*2100*/  @!P2 BRA `(.L_x_20) ;  /* 0x0000001000a0a947 */ /* 0x008fec0003800000 */
[----:B------:R-:W-:-:S06]  /*2110*/  UISETP.NE.AND UP0, UPT, UR30, 0x3, UPT ;  /* 0x000000031e00788c */ /* 0x000fcc000bf05270 */
[----:B------:R-:W-:-:S13]  /*2120*/  PLOP3.LUT P2, PT, PT, PT, UP0, 0x80, 0x0 ;  /* 0x000000000000781c */ /* 0x000fda0003f4f008 */
[----:B------:R-:W-:Y:S05]  /*2130*/  @!P2 BRA `(.L_x_21) ;  /* 0x000000000004a947 */ /* 0x000fea0003800000 */
[----:B------:R-:W-:Y:S01]  /*2140*/  BPT.TRAP 0x1 ;  /* 0x000000040000795c */ /* 0x000fe20000300000 */
.L_x_21:
[----:B------:R-:W-:Y:S01]  /*2150*/  ULEA UR6, UR5, UR22, 0x3 ;  /* 0x0000001605067291 */ /* 0x000fe2000f8e183f */
[----:B------:R-:W-:-:S05]  /*2160*/  IMAD.U32 R0, RZ, RZ, UR4 ;  /* 0x00000004ff007e24 */ /* 0x000fca000f8e00ff */
[----:B------:R-:W-:-:S04]  /*2170*/  SHF.L.U32 R0, R0, 0x1f, RZ ;  /* 0x0000001f00007819 */ /* 0x000fc800000006ff */
[----:B------:R0:W1:Y:S01]  /*2180*/  SYNCS.PHASECHK.TRANS64.TRYWAIT P1, [UR6], R0 ;  /* 0x00000000ff0075a7 */ /* 0x0000620008020146 */
[----:B------:R-:W-:Y:S05]  /*2190*/  @!P2 BRA `(.L_x_22) ;  /* 0x000000000004a947 */ /* 0x000fea0003800000 */
[----:B------:R-:W-:Y:S01]  /*21a0*/  BPT.TRAP 0x1 ;  /* 0x000000040000795c */ /* 0x000fe20000300000 */
.L_x_22:
[----:B-1----:R-:W-:Y:S05]  /*21b0*/  @P1 BRA `(.L_x_23) ;  /* 0x0000000000081947 */ /* 0x002fea0003800000 */
[----:B------:R-:W1:Y:S02]  /*21c0*/  SYNCS.PHASECHK.TRANS64.TRYWAIT P1, [UR6], R0 ;  /* 0x00000000ff0075a7 */ /* 0x000e640008020146 */
[----:B-1----:R-:W-:Y:S05]  /*21d0*/  @!P1 BRA `(.L_x_24) ;  /* 0x000000e000609947 */ /* 0x002fea0003800000 */
.L_x_23:
[----:B------:R-:W-:Y:S01]  /*21e0*/  UIADD3 UR6, UR22, 0x180, URZ ;  /* 0x0000018016067890 */ /* 0x000fe2000fffe03f */
[----:B------:R-:W-:Y:S01]  /*21f0*/  WARPGROUP.ARRIVE ;  /* 0x00000000000079c5 */ /* 0x000fe20000000000 */
[----:B------:R-:W-:Y:S01]  /*2200*/  UIADD3 UR7, UR22, 0xa180, URZ ;  /* 0x0000a18016077890 */ /* 0x000fe2000fffe03f */
[----:B------:R2:W-:Y:S01]  /*2210*/  STL [R1+0x6c], RZ ;  /* 0x00006cff01007387 */ /* 0x0005e20000100800 */
[----:B------:R-:W-:Y:S01]  /*2220*/  USHF.R.U32.HI UR6, URZ, 0x4, UR6 ;  /* 0x000000043f067899 */ /* 0x000fe20008011606 */
[----:B01----:R-:W-:Y:S01]  /*2230*/  IMAD.MOV.U32 R0, RZ, RZ, RZ ;  /* 0x000000ffff007224 */ /* 0x003fe200078e00ff */
[----:B------:R-:W-:Y:S01]  /*2240*/  USHF.R.U32.HI UR7, URZ, 0x4, UR7 ;  /* 0x000000043f077899 */ /* 0x000fe20008011607 */
[----:B------:R2:W-:Y:S01]  /*2250*/  STL [R1+0x68], RZ ;  /* 0x000068ff01007387 */ /* 0x0005e20000100800 */
[----:B------:R-:W-:Y:S01]  /*2260*/  ULOP3.LUT UR6, UR6, 0x3fff, URZ, 0xc0, !UPT ;  /* 0x00003fff06067892 */ /* 0x000fe2000f8ec03f */
[----:B------:R-:W-:Y:S01]  /*2270*/  CS2R R2, SRZ ;  /* 0x0000000000027805 */ /* 0x000fe2000001ff00 */
[----:B------:R-:W-:Y:S01]  /*2280*/  ULOP3.LUT UR7, UR7, 0x3fff, URZ, 0xc0, !UPT ;  /* 0x00003fff07077892 */ /* 0x000fe2000f8ec03f */
[----:B------:R2:W-:Y:S01]  /*2290*/  STL [R1+0x64], RZ ;  /* 0x000064ff01007387 */ /* 0x0005e20000100800 */
[----:B------:R-:W-:Y:S01]  /*22a0*/  ULOP3.LUT UR6, UR6, 0x10000, URZ, 0xfc, !UPT ;  /* 0x0001000006067892 */ /* 0x000fe2000f8efc3f */
[----:B------:R-:W-:Y:S01]  /*22b0*/  CS2R R4, SRZ ;  /* 0x0000000000047805 */ /* 0x000fe2000001ff00 */
[----:B------:R-:W-:Y:S01]  /*22c0*/  ULOP3.LUT UR7, UR7, 0x10000, URZ, 0xfc, !UPT ;  /* 0x0001000007077892 */ /* 0x000fe2000f8efc3f */
[----:B------:R2:W-:Y:S01]  /*22d0*/  STL [R1+0x60], RZ ;  /* 0x000060ff01007387 */ /* 0x0005e20000100800 */
[----:B------:R-:W-:Y:S01]  /*22e0*/  ULEA UR6, UR5, UR6, 0x9 ;  /* 0x0000000605067291 */ /* 0x000fe2000f8e483f */
[----:B------:R-:W-:Y:S01]  /*22f0*/  CS2R R6, SRZ ;  /* 0x0000000000067805 */ /* 0x000fe2000001ff00 */
[----:B------:R-:W-:Y:S01]  /*2300*/  ULEA UR7, UR5, UR7, 0xb ;  /* 0x0000000705077291 */ /* 0x000fe2000f8e583f */
[----:B------:R2:W-:Y:S01]  /*2310*/  STL [R1+0x5c], RZ ;  /* 0x00005cff01007387 */ /* 0x0005e20000100800 */
[----:B------:R-:W-:Y:S01]  /*2320*/  UMOV UR9, 0x40000040 ;  /* 0x4000004000097882 */ /* 0x000fe20000000000 */
[----:B------:R-:W-:Y:S01]  /*2330*/  UMOV UR11, 0x40000040 ;  /* 0x40000040000b7882 */ /* 0x000fe20000000000 */
[----:B------:R-:W-:Y:S01]  /*2340*/  CS2R R8, SRZ ;  /* 0x0000000000087805 */ /* 0x000fe2000001ff00 */
[----:B------:R-:W-:Y:S01]  /*2350*/  UMOV UR8, UR6 ;  /* 0x0000000600087c82 */ /* 0x000fe20008000000 */
[----:B------:R2:W-:Y:S01]  /*2360*/  STL [R1+0x58], RZ ;  /* 0x000058ff01007387 */ /* 0x0005e20000100800 */
[----:B------:R-:W-:Y:S01]  /*2370*/  UMOV UR10, UR7 ;  /* 0x00000007000a7c82 */ /* 0x000fe20008000000 */
[----:B------:R-:W-:Y:S01]  /*2380*/  CS2R R10, SRZ ;  /* 0x00000000000a7805 */ /* 0x000fe2000001ff00 */
[----:B------:R-:W-:Y:S01]  /*2390*/  QGMMA.64x256x32.F32.E4M3.E4M3 R24, gdesc[UR8], RZ, !UPT ;  /* 0x03e00000081879f3 */ /* 0x000fe2000c7008ff */
[----:B------:R-:W-:Y:S01]  /*23a0*/  UIADD3 UR8, UR6, 0x2, URZ ;  /* 0x0000000206087890 */ /* 0x000fe2000fffe03f */
[----:B------:R2:W-:Y:S01]  /*23b0*/  STL [R1+0x54], RZ ;  /* 0x000054ff01007387 */ /* 0x0005e20000100800 */
[----:B------:R-:W-:Y:S01]  /*23c0*/  UIADD3 UR10, UR7, 0x2, URZ ;  /* 0x00000002070a7890 */ /* 0x000fe2000fffe03f */
[----:B------:R-:W-:Y:S01]  /*23d0*/  CS2R R12, SRZ ;  /* 0x00000000000c7805 */ /* 0x000fe2000001ff00 */
[----:B------:R-:W-:Y:S01]  /*23e0*/  UMOV UR9, 0x40000040 ;  /* 0x4000004000097882 */ /* 0x000fe20000000000 */
[----:B------:R-:W-:Y:S01]  /*23f0*/  UMOV UR11, 0x40000040 ;  /* 0x40000040000b7882 */ /* 0x000fe20000000000 */
        /* <DEDUP_REMOVED lines=57> */
[----:B------:R-:W-:Y:S01]  /*2790*/  CS2R R226, SRZ ;  /* 0x0000000000e27805 */ /* 0x000fe2000001ff00 */
[----:B------:R-:W-:-:S02]  /*27a0*/  IMAD.MOV.U32 R228, RZ, RZ, RZ ;  /* 0x000000ffffe47224 */ /* 0x000fc400078e00ff */
[----:B------:R2:W-:Y:S04]  /*27b0*/  STL [R1+0x14], RZ ;  /* 0x000014ff01007387 */ /* 0x0005e80000100800 */
[----:B------:R2:W-:Y:S04]  /*27c0*/  STL [R1+0x10], RZ ;  /* 0x000010ff01007387 */ /* 0x0005e80000100800 */
[----:B------:R2:W-:Y:S04]  /*27d0*/  STL [R1+0xc], RZ ;  /* 0x00000cff01007387 */ /* 0x0005e80000100800 */
[----:B------:R2:W-:Y:S04]  /*27e0*/  STL [R1+0x8], RZ ;  /* 0x000008ff01007387 */ /* 0x0005e80000100800 */
[----:B------:R2:W-:Y:S04]  /*27f0*/  STL [R1+0x4], RZ ;  /* 0x000004ff01007387 */ /* 0x0005e80000100800 */
[----:B------:R2:W-:Y:S01]  /*2800*/  STL [R1], RZ ;  /* 0x000000ff01007387 */ /* 0x0005e20000100800 */
[----:B------:R-:W-:Y:S01]  /*2810*/  QGMMA.64x256x32.F32.E4M3.E4M3 R24, gdesc[UR8], R24 ;  /* 0x03e00000081879f3 */ /* 0x000fe20008700818 */
[----:B------:R-:W-:-:S02]  /*2820*/  UIADD3 UR8, UR6, 0x4, URZ ;  /* 0x0000000406087890 */ /* 0x000fc4000fffe03f */
[----:B------:R-:W-:Y:S01]  /*2830*/  UIADD3 UR10, UR7, 0x4, URZ ;  /* 0x00000004070a7890 */ /* 0x000fe2000fffe03f */
[----:B------:R-:W-:Y:S01]  /*2840*/  UMOV UR9, 0x40000040 ;  /* 0x4000004000097882 */ /* 0x000fe20000000000 */
[----:B------:R-:W-:-:S15]  /*2850*/  UMOV UR11, 0x40000040 ;  /* 0x40000040000b7882 */ /* 0x000fde0000000000 */
[----:B------:R-:W-:-:S08]  /*2860*/  NOP ;  /* 0x0000000000007918 */ /* 0x000fd00000000000 */
[----:B------:R-:W-:Y:S01]  /*2870*/  QGMMA.64x256x32.F32.E4M3.E4M3 R24, gdesc[UR8], R24 ;  /* 0x03e00000081879f3 */ /* 0x000fe20008700818 */
[----:B------:R-:W-:Y:S02]  /*2880*/  UIADD3 UR10, UR7, 0x6, URZ ;  /* 0x00000006070a7890 */ /* 0x000fe4000fffe03f */
[----:B------:R-:W-:Y:S01]  /*2890*/  UIADD3 UR8, UR6, 0x6, URZ ;  /* 0x0000000606087890 */ /* 0x000fe2000fffe03f */
[----:B------:R-:W-:Y:S01]  /*28a0*/  ULDC UR7, c[0x0][0x50c] ;  /* 0x0001430000077ab9 */ /* 0x000fe20000000800 */
[----:B------:R-:W-:Y:S01]  /*28b0*/  UMOV UR9, 0x40000040 ;  /* 0x4000004000097882 */ /* 0x000fe20000000000 */
[----:B------:R-:W-:Y:S01]  /*28c0*/  UISETP.NE.AND UP0, UPT, UR7, 0x4, UPT ;  /* 0x000000040700788c */ /* 0x000fe2000bf05270 */
[----:B------:R-:W-:Y:S01]  /*28d0*/  UMOV UR11, 0x40000040 ;  /* 0x40000040000b7882 */ /* 0x000fe20000000000 */
[----:B------:R-:W-:Y:S02]  /*28e0*/  UMOV UR6, 0x4 ;  /* 0x0000000400067882 */ /* 0x000fe40000000000 */
[----:B------:R-:W-:-:S06]  /*28f0*/  USEL UR7, URZ, 0x1, UP0 ;  /* 0x000000013f077887 */ /* 0x000fcc0008000000 */
[----:B------:R-:W-:-:S12]  /*2900*/  ISETP.NE.AND P1, PT, RZ, UR7, PT ;  /* 0x00000007ff007c0c */ /* 0x000fd8000bf25270 */
[----:B------:R-:W-:Y:S01]  /*2910*/  QGMMA.64x256x32.F32.E4M3.E4M3 R24, gdesc[UR8], R24, gsb0 ;  /* 0x03e00000081879f3 */ /* 0x000fe20008000818 */
[----:B--2---:R-:W-:Y:S05]  /*2920*/  @!P1 BRA `(.L_x_25) ;  /* 0x0000000800809947 */ /* 0x004fea0003800000 */
[----:B------:R-:W-:Y:S02]  /*2930*/  WARPGROUP.DEPBAR.LE gsb0, 0x0 ;  /* 0x00008000000079c5 */ /* 0x000fe40000010000 */
[----:B------:R-:W-:-:S01]  /*2940*/  FADD R227, RZ, R25 ;  /* 0x00000019ffe37221 */ /* 0x000fc20000000000 */
[----:B------:R-:W-:Y:S01]  /*2950*/  FADD R228, RZ, R24 ;  /* 0x00000018ffe47221 */ /* 0x000fe20000000000 */
[----:B------:R-:W-:-:S01]  /*2960*/  FADD R226, RZ, R26 ;  /* 0x0000001affe27221 */ /* 0x000fc20000000000 */
[----:B------:R-:W-:Y:S01]  /*2970*/  FADD R225, RZ, R27 ;  /* 0x0000001bffe17221 */ /* 0x000fe20000000000 */
[----:B------:R-:W-:-:S01]  /*2980*/  FADD R224, RZ, R28 ;  /* 0x0000001cffe07221 */ /* 0x000fc20000000000 */
[----:B------:R0:W-:Y:S01]  /*2990*/  STL [R1+0x9c], R227 ;  /* 0x00009ce301007387 */ /* 0x0001e20000100800 */
[----:B------:R-:W-:-:S01]  /*29a0*/  FADD R223, RZ, R29 ;  /* 0x0000001dffdf7221 */ /* 0x000fc20000000000 */
[----:B------:R-:W-:Y:S01]  /*29b0*/  FADD R222, RZ, R30 ;  /* 0x0000001effde7221 */ /* 0x000fe20000000000 */
[----:B------:R-:W-:-:S01]  /*29c0*/  FADD R221, RZ, R31 ;  /* 0x0000001fffdd7221 */ /* 0x000fc20000000000 */
[----:B------:R-:W-:Y:S01]  /*29d0*/  FADD R220, RZ, R32 ;  /* 0x00000020ffdc7221 */ /* 0x000fe20000000000 */
[----:B------:R-:W-:-:S01]  /*29e0*/  FADD R219, RZ, R33 ;  /* 0x00000021ffdb7221 */ /* 0x000fc20000000000 */
[----:B------:R-:W-:Y:S01]  /*29f0*/  FADD R218, RZ, R34 ;  /* 0x00000022ffda7221 */ /* 0x000fe20000000000 */
[----:B------:R-:W-:-:S01]  /*2a00*/  FADD R217, RZ, R35 ;  /* 0x00000023ffd97221 */ /* 0x000fc20000000000 */
[----:B------:R-:W-:Y:S01]  /*2a10*/  FADD R216, RZ, R36 ;  /* 0x00000024ffd87221 */ /* 0x000fe20000000000 */
[----:B------:R-:W-:-:S01]  /*2a20*/  FADD R215, RZ, R37 ;  /* 0x00000025ffd77221 */ /* 0x000fc20000000000 */
[----:B0-----:R-:W-:Y:S01]  /*2a30*/  FADD R227, RZ, R124 ;  /* 0x0000007cffe37221 */ /* 0x001fe20000000000 */
[----:B------:R-:W-:-:S01]  /*2a40*/  FADD R214, RZ, R38 ;  /* 0x00000026ffd67221 */ /* 0x000fc20000000000 */
[----:B------:R-:W-:Y:S01]  /*2a50*/  FADD R213, RZ, R39 ;  /* 0x00000027ffd57221 */ /* 0x000fe20000000000 */
[----:B------:R-:W-:-:S01]  /*2a60*/  FADD R212, RZ, R40 ;  /* 0x00000028ffd47221 */ /* 0x000fc20000000000 */
[----:B------:R-:W-:Y:S01]  /*2a70*/  FADD R211, RZ, R41 ;  /* 0x00000029ffd37221 */ /* 0x000fe20000000000 */
[----:B------:R0:W-:Y:S01]  /*2a80*/  STL [R1], R227 ;  /* 0x000000e301007387 */ /* 0x0001e20000100800 */
        /* <DEDUP_REMOVED lines=94> */
[----:B0-----:R-:W-:-:S05]  /*3070*/  FADD R227, RZ, R131 ;  /* 0x00000083ffe37221 */ /* 0x001fca0000000000 */
[----:B------:R0:W-:Y:S02]  /*3080*/  STL [R1+0x1c], R227 ;  /* 0x00001ce301007387 */ /* 0x0001e40000100800 */
        /* <DEDUP_REMOVED lines=39> */
[----:B------:R0:W-:Y:S04]  /*3300*/  STL [R1+0x6c], R227 ;  /* 0x00006ce301007387 */ /* 0x0001e80000100800 */
[----:B0-----:R0:W5:Y:S01]  /*3310*/  LDL.LU R227, [R1+0x9c] ;  /* 0x00009c0001e37983 */ /* 0x0011620000300800 */
[----:B------:R-:W-:-:S05]  /*3320*/  UMOV UR6, URZ ;  /* 0x0000003f00067c82 */ /* 0x000fca0008000000 */
.L_x_25:
[----:B------:R-:W-:Y:S01]  /*3330*/  UIADD3 UR23, UR5, 0x1, URZ ;  /* 0x0000000105177890 */ /* 0x000fe2000fffe03f */
[----:B------:R-:W-:-:S03]  /*3340*/  UMOV UR8, 0x1 ;  /* 0x0000000100087882 */ /* 0x000fc60000000000 */
[----:B------:R-:W-:-:S04]  /*3350*/  UISETP.NE.AND UP0, UPT, UR23, 0x5, UPT ;  /* 0x000000051700788c */ /* 0x000fc8000bf05270 */
[----:B------:R-:W-:Y:S02]  /*3360*/  USEL UR24, URZ, 0x1, UP0 ;  /* 0x000000013f187887 */ /* 0x000fe40008000000 */
[----:B------:R-:W-:Y:S02]  /*3370*/  USEL UR23, UR23, URZ, UP0 ;  /* 0x0000003f17177287 */ /* 0x000fe40008000000 */
[----:B------:R-:W-:-:S12]  /*3380*/  ULOP3.LUT UR24, UR4, UR24, URZ, 0x3c, !UPT ;  /* 0x0000001804187292 */ /* 0x000fd8000f8e3c3f */
.L_x_20:
[----:B------:R-:W-:-:S06]  /*3390*/  UISETP.GE.AND UP0, UPT, UR19, 0x1, UPT ;  /* 0x000000011300788c */ /* 0x000fcc000bf06270 */
[----:B------:R-:W-:-:S13]  /*33a0*/  PLOP3.LUT P1, PT, PT, PT, UP0, 0x80, 0x0 ;  /* 0x000000000000781c */ /* 0x000fda0003f2f008 */
[----:B------:R-:W-:Y:S05]  /*33b0*/  @!P1 BRA `(.L_x_26) ;  /* 0x0000001000cc9947 */ /* 0x000fea0003800000 */
[----:B------:R-:W-:Y:S01]  /*33c0*/  UMOV UR25, UR19 ;  /* 0x0000001300197c82 */ /* 0x000fe20008000000 */
[----:B------:R-:W-:Y:S01]  /*33d0*/  UMOV UR33, UR5 ;  /* 0x0000000500217c82 */ /* 0x000fe20008000000 */
[----:B------:R-:W-:-:S05]  /*33e0*/  ULDC UR35, c[0x0][0x50c] ;  /* 0x0001430000237ab9 */ /* 0x000fca0000000800 */
.L_x_34:
[----:B------:R-:W-:-:S06]  /*33f0*/  UISETP.NE.AND UP0, UPT, UR30, 0x3, UPT ;  /* 0x000000031e00788c */ /* 0x000fcc000bf05270 */
[----:B------:R-:W-:-:S13]  /*3400*/  PLOP3.LUT P2, PT, PT, PT, UP0, 0x80, 0x0 ;  /* 0x000000000000781c */ /* 0x000fda0003f4f008 */
[----:B-1---5:R-:W-:Y:S05]  /*3410*/  @!P2 BRA `(.L_x_27) ;  /* 0x000000000004a947 */ /* 0x022fea0003800000 */
[----:B------:R-:W-:Y:S01]  /*3420*/  BPT.TRAP 0x1 ;  /* 0x000000040000795c */ /* 0x000fe20000300000 */
.L_x_27:
[----:B------:R-:W-:Y:S01]  /*3430*/  ULEA UR9, UR23, UR22, 0x3 ;  /* 0x0000001617097291 */ /* 0x000fe2000f8e183f */
[----:B------:R-:W-:-:S05]  /*3440*/  IMAD.U32 R229, RZ, RZ, UR24 ;  /* 0x00000018ffe57e24 */ /* 0x000fca000f8e00ff */
[----:B------:R-:W-:-:S04]  /*3450*/  SHF.L.U32 R229, R229, 0x1f, RZ ;  /* 0x0000001fe5e57819 */ /* 0x000fc800000006ff */
[----:B------:R1:W2:Y:S01]  /*3460*/  SYNCS.PHASECHK.TRANS64.TRYWAIT P1, [UR9], R229 ;  /* 0x000000e5ff0075a7 */ /* 0x0002a20008020149 */
[----:B------:R-:W-:Y:S05]  /*3470*/  @!P2 BRA `(.L_x_28) ;  /* 0x000000000004a947 */ /* 0x000fea0003800000 */
[----:B------:R-:W-:Y:S01]  /*3480*/  BPT.TRAP 0x1 ;  /* 0x000000040000795c */ /* 0x000fe20000300000 */
.L_x_28:
[----:B--2---:R-:W-:Y:S05]  /*3490*/  @P1 BRA `(.L_x_29) ;  /* 0x0000000000081947 */ /* 0x004fea0003800000 */
[----:B------:R-:W2:Y:S02]  /*34a0*/  SYNCS.PHASECHK.TRANS64.TRYWAIT P1, [UR9], R229 ;  /* 0x000000e5ff0075a7 */ /* 0x000ea40008020149 */
[----:B--2---:R-:W-:Y:S05]  /*34b0*/  @!P1 BRA `(.L_x_30) ;  /* 0x000000cc00c09947 */ /* 0x004fea0003800000 */
.L_x_29:
[----:B------:R-:W-:Y:S01]  /*34c0*/  UIADD3 UR9, UR22, 0x180, URZ ;  /* 0x0000018016097890 */ /* 0x000fe2000fffe03f */
[----:B------:R-:W-:Y:S01]  /*34d0*/  WARPGROUP.ARRIVE ;  /* 0x00000000000079c5 */ /* 0x000fe20000000000 */
[----:B------:R-:W-:Y:S02]  /*34e0*/  UIADD3 UR10, UR22, 0xa180, URZ ;  /* 0x0000a180160a7890 */ /* 0x000fe4000fffe03f */
[----:B------:R-:W-:Y:S02]  /*34f0*/  USHF.R.U32.HI UR9, URZ, 0x4, UR9 ;  /* 0x000000043f097899 */ /* 0x000fe40008011609 */
[----:B------:R-:W-:Y:S02]  /*3500*/  USHF.R.U32.HI UR10, URZ, 0x4, UR10 ;  /* 0x000000043f0a7899 */ /* 0x000fe4000801160a */
[----:B------:R-:W-:Y:S02]  /*3510*/  UISETP.NE.AND UP0, UPT, UR7, URZ, UPT ;  /* 0x0000003f0700728c */ /* 0x000fe4000bf05270 */
[----:B------:R-:W-:-:S02]  /*3520*/  ULOP3.LUT UR9, UR9, 0x3fff, URZ, 0xc0, !UPT ;  /* 0x00003fff09097892 */ /* 0x000fc4000f8ec03f */
[----:B------:R-:W-:Y:S02]  /*3530*/  ULOP3.LUT UR10, UR10, 0x3fff, URZ, 0xc0, !UPT ;  /* 0x00003fff0a0a7892 */ /* 0x000fe4000f8ec03f */
[----:B------:R-:W-:Y:S02]  /*3540*/  USEL UR8, UR8, URZ, !UP0 ;  /* 0x0000003f08087287 */ /* 0x000fe4000c000000 */
[----:B------:R-:W-:Y:S02]  /*3550*/  ULOP3.LUT UR7, UR9, 0x10000, URZ, 0xfc, !UPT ;  /* 0x0001000009077892 */ /* 0x000fe4000f8efc3f */
[----:B------:R-:W-:Y:S02]  /*3560*/  ULOP3.LUT UR10, UR10, 0x10000, URZ, 0xfc, !UPT ;  /* 0x000100000a0a7892 */ /* 0x000fe4000f8efc3f */
[----:B------:R-:W-:Y:S02]  /*3570*/  UISETP.NE.U32.AND UP0, UPT, UR8, URZ, UPT ;  /* 0x0000003f0800728c */ /* 0x000fe4000bf05070 */
[----:B------:R-:W-:-:S02]  /*3580*/  ULEA UR7, UR23, UR7, 0x9 ;  /* 0x0000000717077291 */ /* 0x000fc4000f8e483f */
[----:B------:R-:W-:Y:S01]  /*3590*/  ULEA UR34, UR23, UR10, 0xb ;  /* 0x0000000a17227291 */ /* 0x000fe2000f8e583f */
[----:B------:R-:W-:Y:S01]  /*35a0*/  UMOV UR9, 0x40000040 ;  /* 0x4000004000097882 */ /* 0x000fe20000000000 */
[----:B------:R-:W-:Y:S01]  /*35b0*/  UMOV UR11, 0x40000040 ;  /* 0x40000040000b7882 */ /* 0x000fe20000000000 */
[----:B------:R-:W-:Y:S02]  /*35c0*/  UIADD3 UR6, UR6, 0x4, URZ ;  /* 0x0000000406067890 */ /* 0x000fe4000fffe03f */
[----:B------:R-:W-:Y:S02]  /*35d0*/  UMOV UR8, UR7 ;  /* 0x0000000700087c82 */ /* 0x000fe40008000000 */
[----:B------:R-:W-:Y:S02]  /*35e0*/  UMOV UR10, UR34 ;  /* 0x00000022000a7c82 */ /* 0x000fe40008000000 */
[----:B------:R-:W-:Y:S01]  /*35f0*/  QGMMA.64x256x32.F32.E4M3.E4M3 R24, gdesc[UR8], R24, UP0 ;  /* 0x03e00000081879f3 */ /* 0x000fe2000bf00818 */
[----:B------:R-:W-:-:S02]  /*3600*/  UIADD3 UR8, UR7, 0x2, URZ ;  /* 0x0000000207087890 */ /* 0x000fc4000fffe03f */
[----:B------:R-:W-:Y:S01]  /*3610*/  UIADD3 UR10, UR34, 0x2, URZ ;  /* 0x00000002220a7890 */ /* 0x000fe2000fffe03f */
[----:B------:R-:W-:Y:S01]  /*3620*/  UMOV UR9, 0x40000040 ;  /* 0x4000004000097882 */ /* 0x000fe20000000000 */
[----:B------:R-:W-:Y:S01]  /*3630*/  UMOV UR11, 0x40000040 ;  /* 0x40000040000b7882 */ /* 0x000fe20000000000 */
[----:B------:R-:W-:-:S15]  /*3640*/  UISETP.NE.AND UP0, UPT, UR6, UR35, UPT ;  /* 0x000000230600728c */ /* 0x000fde000bf05270 */
[----:B------:R-:W-:-:S07]  /*3650*/  NOP ;  /* 0x0000000000007918 */ /* 0x000fce0000000000 */
[----:B------:R-:W-:Y:S01]  /*3660*/  QGMMA.64x256x32.F32.E4M3.E4M3 R24, gdesc[UR8], R24 ;  /* 0x03e00000081879f3 */ /* 0x000fe20008700818 */
[----:B------:R-:W-:Y:S02]  /*3670*/  UIADD3 UR8, UR7, 0x4, URZ ;  /* 0x0000000407087890 */ /* 0x000fe4000fffe03f */
[----:B------:R-:W-:Y:S01]  /*3680*/  UIADD3 UR10, UR34, 0x4, URZ ;  /* 0x00000004220a7890 */ /* 0x000fe2000fffe03f */
[----:B------:R-:W-:Y:S01]  /*3690*/  UMOV UR9, 0x40000040 ;  /* 0x4000004000097882 */ /* 0x000fe20000000000 */
[----:B------:R-:W-:-:S15]  /*36a0*/  UMOV UR11, 0x40000040 ;  /* 0x40000040000b7882 */ /* 0x000fde0000000000 */
[----:B------:R-:W-:-:S08]  /*36b0*/  NOP ;  /* 0x0000000000007918 */ /* 0x000fd00000000000 */
[----:B------:R-:W-:Y:S01]  /*36c0*/  QGMMA.64x256x32.F32.E4M3.E4M3 R24, gdesc[UR8], R24 ;  /* 0x03e00000081879f3 */ /* 0x000fe20008700818 */
[----:B------:R-:W-:Y:S02]  /*36d0*/  UIADD3 UR8, UR7, 0x6, URZ ;  /* 0x0000000607087890 */ /* 0x000fe4000fffe03f */
[----:B------:R-:W-:Y:S01]  /*36e0*/  UIADD3 UR10, UR34, 0x6, URZ ;  /* 0x00000006220a7890 */ /* 0x000fe2000fffe03f */
[----:B------:R-:W-:Y:S01]  /*36f0*/  UMOV UR9, 0x40000040 ;  /* 0x4000004000097882 */ /* 0x000fe20000000000 */
[----:B------:R-:W-:Y:S01]  /*3700*/  UMOV UR11, 0x40000040 ;  /* 0x40000040000b7882 */ /* 0x000fe20000000000 */
[----:B------:R-:W-:-:S06]  /*3710*/  USEL UR7, URZ, 0x1, UP0 ;  /* 0x000000013f077887 */ /* 0x000fcc0008000000 */
[----:B------:R-:W-:-:S15]  /*3720*/  ISETP.NE.AND P1, PT, RZ, UR7, PT ;  /* 0x00000007ff007c0c */ /* 0x000fde000bf25270 */
[----:B------:R-:W-:-:S01]  /*3730*/  NOP ;  /* 0x0000000000007918 */ /* 0x000fc20000000000 */
[----:B------:R-:W-:Y:S03]  /*3740*/  QGMMA.64x256x32.F32.E4M3.E4M3 R24, gdesc[UR8], R24, gsb0 ;  /* 0x03e00000081879f3 */ /* 0x000fe60008000818 */
[----:B------:R-:W-:Y:S02]  /*3750*/  WARPGROUP.DEPBAR.LE gsb0, 0x1 ;  /* 0x00008000000079c5 */ /* 0x000fe40000010100 */
[----:B------:R-:W-:Y:S05]  /*3760*/  @!P1 BRA `(.L_x_31) ;  /* 0x0000000c00709947 */ /* 0x000fea0003800000 */
[----:B------:R-:W-:Y:S02]  /*3770*/  WARPGROUP.DEPBAR.LE gsb0, 0x0 ;  /* 0x00008000000079c5 */ /* 0x000fe40000010000 */
[----:B-----5:R-:W-:-:S01]  /*3780*/  FADD R227, R25, R227 ;  /* 0x000000e319e37221 */ /* 0x020fc20000000000 */
[----:B------:R-:W-:Y:S01]  /*3790*/  FADD R226, R26, R226 ;  /* 0x000000e21ae27221 */ /* 0x000fe20000000000 */
[----:B------:R-:W-:-:S01]  /*37a0*/  FADD R225, R27, R225 ;  /* 0x000000e11be17221 */ /* 0x000fc20000000000 */
[----:B------:R-:W-:Y:S01]  /*37b0*/  FADD R224, R28, R224 ;  /* 0x000000e01ce07221 */ /* 0x000fe20000000000 */
[----:B------:R-:W-:-:S01]  /*37c0*/  FADD R223, R29, R223 ;  /* 0x000000df1ddf7221 */ /* 0x000fc20000000000 */
[----:B------:R2:W-:Y:S01]  /*37d0*/  STL [R1+0x9c], R227 ;  /* 0x00009ce301007387 */ /* 0x0005e20000100800 */
[----:B------:R-:W-:-:S01]  /*37e0*/  FADD R222, R30, R222 ;  /* 0x000000de1ede7221 */ /* 0x000fc20000000000 */
[----:B------:R-:W-:Y:S01]  /*37f0*/  FADD R221, R31, R221 ;  /* 0x000000dd1fdd7221 */ /* 0x000fe20000000000 */
[----:B------:R-:W-:-:S01]  /*3800*/  FADD R220, R32, R220 ;  /* 0x000000dc20dc7221 */ /* 0x000fc20000000000 */
[----:B------:R-:W-:Y:S01]  /*3810*/  FADD R219, R33, R219 ;  /* 0x000000db21db7221 */ /* 0x000fe20000000000 */
[----:B------:R-:W-:-:S01]  /*3820*/  FADD R218, R34, R218 ;  /* 0x000000da22da7221 */ /* 0x000fc20000000000 */
[----:B------:R-:W-:Y:S01]  /*3830*/  FADD R217, R35, R217 ;  /* 0x000000d923d97221 */ /* 0x000fe20000000000 */
[----:B------:R-:W-:-:S01]  /*3840*/  FADD R216, R36, R216 ;  /* 0x000000d824d87221 */ /* 0x000fc20000000000 */
[----:B------:R-:W-:Y:S01]  /*3850*/  FADD R215, R37, R215 ;  /* 0x000000d725d77221 */ /* 0x000fe20000000000 */
[----:B------:R-:W-:-:S01]  /*3860*/  FADD R214, R38, R214 ;  /* 0x000000d626d67221 */ /* 0x000fc20000000000 */
[----:B--2---:R-:W2:Y:S01]  /*3870*/  LDL.LU R227, [R1+0x28] ;  /* 0x0000280001e37983 */ /* 0x004ea20000300800 */
[----:B------:R-:W-:-:S01]  /*3880*/  FADD R213, R39, R213 ;  /* 0x000000d527d57221 */ /* 0x000fc20000000000 */
[----:B------:R-:W-:Y:S01]  /*3890*/  FADD R212, R40, R212 ;  /* 0x000000d428d47221 */ /* 0x000fe20000000000 */
[----:B------:R-:W-:-:S01]  /*38a0*/  FADD R211, R41, R211 ;  /* 0x000000d329d37221 */ /* 0x000fc20000000000 */
[----:B------:R3:W-:Y:S01]  /*38b0*/  STL [R1+0xa0], R226 ;  /* 0x0000a0e201007387 */ /* 0x0007e20000100800 */
[----:B------:R-:W-:-:S03]  /*38c0*/  FADD R228, R24, R228 ;  /* 0x000000e418e47221 */ /* 0x000fc60000000000 */
[----:B---3--:R-:W3:Y:S04]  /*38d0*/  LDL.LU R226, [R1+0x24] ;  /* 0x0000240001e27983 */ /* 0x008ee80000300800 */
[----:B------:R4:W-:Y:S04]  /*38e0*/  STL [R1+0xa4], R225 ;  /* 0x0000a4e101007387 */ /* 0x0009e80000100800 */
[----:B----4-:R-:W4:Y:S04]  /*38f0*/  LDL.LU R225, [R1+0x20] ;  /* 0x0000200001e17983 */ /* 0x010f280000300800 */
[----:B------:R0:W-:Y:S04]  /*3900*/  STL [R1+0xa8], R224 ;  /* 0x0000a8e001007387 */ /* 0x0001e80000100800 */
[----:B0-----:R-:W4:Y:S04]  /*3910*/  LDL.LU R224, [R1+0x1c] ;  /* 0x00001c0001e07983 */ /* 0x001f280000300800 */
        /* <DEDUP_REMOVED lines=13> */
[----:B0-----:R-:W4:Y:S04]  /*39f0*/  LDL.LU R217, [R1] ;  /* 0x0000000001d97983 */ /* 0x001f280000300800 */
[----:B------:R-:W-:Y:S04]  /*3a00*/  STL [R1+0xc8], R216 ;  /* 0x0000c8d801007387 */ /* 0x000fe80000100800 */
[----:B------:R-:W-:Y:S04]  /*3a10*/  STL [R1+0xcc], R215 ;  /* 0x0000ccd701007387 */ /* 0x000fe80000100800 */
[----:B------:R-:W-:Y:S04]  /*3a20*/  STL [R1+0xd0], R214 ;  /* 0x0000d0d601007387 */ /* 0x000fe80000100800 */
[----:B------:R-:W-:Y:S04]  /*3a30*/  STL [R1+0xd4], R213 ;  /* 0x0000d4d501007387 */ /* 0x000fe80000100800 */
[----:B------:R-:W-:Y:S04]  /*3a40*/  STL [R1+0xd8], R212 ;  /* 0x0000d8d401007387 */ /* 0x000fe80000100800 */
[----:B------:R0:W-:Y:S01]  /*3a50*/  STL [R1+0xdc], R211 ;  /* 0x0000dcd301007387 */ /* 0x0001e20000100800 */
[----:B--2---:R-:W-:-:S01]  /*3a60*/  FADD R227, R134, R227 ;  /* 0x000000e386e37221 */ /* 0x004fc20000000000 */
[----:B---3--:R-:W-:Y:S01]  /*3a70*/  FADD R226, R133, R226 ;  /* 0x000000e285e27221 */ /* 0x008fe20000000000 */
[----:B----4-:R-:W-:-:S01]  /*3a80*/  FADD R225, R132, R225 ;  /* 0x000000e184e17221 */ /* 0x010fc20000000000 */
[----:B------:R-:W-:Y:S01]  /*3a90*/  FADD R224, R131, R224 ;  /* 0x000000e083e07221 */ /* 0x000fe20000000000 */
[----:B------:R-:W-:-:S01]  /*3aa0*/  FADD R223, R130, R223 ;  /* 0x000000df82df7221 */ /* 0x000fc20000000000 */
[----:B------:R-:W-:Y:S01]  /*3ab0*/  FADD R222, R129, R222 ;  /* 0x000000de81de7221 */ /* 0x000fe20000000000 */
[----:B------:R-:W-:-:S01]  /*3ac0*/  FADD R221, R128, R221 ;  /* 0x000000dd80dd7221 */ /* 0x000fc20000000000 */
[----:B------:R-:W-:Y:S01]  /*3ad0*/  FADD R220, R127, R220 ;  /* 0x000000dc7fdc7221 */ /* 0x000fe20000000000 */
[----:B------:R-:W-:-:S01]  /*3ae0*/  FADD R219, R126, R219 ;  /* 0x000000db7edb7221 */ /* 0x000fc20000000000 */
[----:B------:R-:W-:Y:S01]  /*3af0*/  FADD R218, R125, R218 ;  /* 0x000000da7dda7221 */ /* 0x000fe20000000000 */
[----:B------:R-:W-:-:S05]  /*3b00*/  FADD R217, R124, R217 ;  /* 0x000000d97cd97221 */ /* 0x000fca0000000000 */
[----:B------:R2:W-:Y:S04]  /*3b10*/  STL [R1], R217 ;  /* 0x000000d901007387 */ /* 0x0005e80000100800 */
[----:B------:R3:W-:Y:S04]  /*3b20*/  STL [R1+0x4], R218 ;  /* 0x000004da01007387 */ /* 0x0007e80000100800 */
[----:B------:R4:W-:Y:S04]  /*3b30*/  STL [R1+0x8], R219 ;  /* 0x000008db01007387 */ /* 0x0009e80000100800 */
[----:B------:R1:W-:Y:S04]  /*3b40*/  STL [R1+0xc], R220 ;  /* 0x00000cdc01007387 */ /* 0x0003e80000100800 */
[----:B------:R1:W-:Y:S04]  /*3b50*/  STL [R1+0x10], R221 ;  /* 0x000010dd01007387 */ /* 0x0003e80000100800 */
[----:B------:R1:W-:Y:S04]  /*3b60*/  STL [R1+0x14], R222 ;  /* 0x000014de01007387 */ /* 0x0003e80000100800 */
[----:B------:R1:W-:Y:S04]  /*3b70*/  STL [R1+0x18], R223 ;  /* 0x000018df01007387 */ /* 0x0003e80000100800 */
[----:B------:R1:W-:Y:S04]  /*3b80*/  STL [R1+0x1c], R224 ;  /* 0x00001ce001007387 */ /* 0x0003e80000100800 */
[----:B0-----:R-:W4:Y:S04]  /*3b90*/  LDL.LU R211, [R1+0x2c] ;  /* 0x00002c0001d37983 */ /* 0x001f280000300800 */
[----:B------:R0:W-:Y:S04]  /*3ba0*/  STL [R1+0x20], R225 ;  /* 0x000020e101007387 */ /* 0x0001e80000100800 */
[----:B------:R-:W4:Y:S04]  /*3bb0*/  LDL.LU R212, [R1+0x30] ;  /* 0x0000300001d47983 */ /* 0x000f280000300800 */
[----:B------:R0:W-:Y:S04]  /*3bc0*/  STL [R1+0x24], R226 ;  /* 0x000024e201007387 */ /* 0x0001e80000100800 */
[----:B------:R-:W4:Y:S04]  /*3bd0*/  LDL.LU R213, [R1+0x34] ;  /* 0x0000340001d57983 */ /* 0x000f280000300800 */
[----:B------:R0:W-:Y:S04]  /*3be0*/  STL [R1+0x28], R227 ;  /* 0x000028e301007387 */ /* 0x0001e80000100800 */
[----:B------:R-:W4:Y:S04]  /*3bf0*/  LDL.LU R214, [R1+0x38] ;  /* 0x0000380001d67983 */ /* 0x000f280000300800 */
[----:B------:R-:W4:Y:S04]  /*3c00*/  LDL.LU R215, [R1+0x3c] ;  /* 0x00003c0001d77983 */ /* 0x000f280000300800 */
[----:B------:R-:W4:Y:S04]  /*3c10*/  LDL.LU R216, [R1+0x40] ;  /* 0x0000400001d87983 */ /* 0x000f280000300800 */
[----:B--2---:R-:W2:Y:S04]  /*3c20*/  LDL.LU R217, [R1+0x44] ;  /* 0x0000440001d97983 */ /* 0x004ea80000300800 */
[----:B---3--:R-:W3:Y:S04]  /*3c30*/  LDL.LU R218, [R1+0x48] ;  /* 0x0000480001da7983 */ /* 0x008ee80000300800 */
[----:B----4-:R-:W4:Y:S04]  /*3c40*/  LDL.LU R219, [R1+0x4c] ;  /* 0x00004c0001db7983 */ /* 0x010f280000300800 */
[----:B-1----:R-:W4:Y:S04]  /*3c50*/  LDL.LU R220, [R1+0x50] ;  /* 0x0000500001dc7983 */ /* 0x002f280000300800 */
[----:B------:R-:W4:Y:S04]  /*3c60*/  LDL.LU R221, [R1+0x54] ;  /* 0x0000540001dd7983 */ /* 0x000f280000300800 */
[----:B------:R-:W4:Y:S04]  /*3c70*/  LDL.LU R222, [R1+0x58] ;  /* 0x0000580001de7983 */ /* 0x000f280000300800 */
[----:B------:R-:W4:Y:S04]  /*3c80*/  LDL.LU R223, [R1+0x5c] ;  /* 0x00005c0001df7983 */ /* 0x000f280000300800 */
[----:B------:R-:W4:Y:S04]  /*3c90*/  LDL.LU R224, [R1+0x60] ;  /* 0x0000600001e07983 */ /* 0x000f280000300800 */
[----:B0-----:R-:W4:Y:S04]  /*3ca0*/  LDL.LU R225, [R1+0x64] ;  /* 0x0000640001e17983 */ /* 0x001f280000300800 */
[----:B------:R-:W4:Y:S04]  /*3cb0*/  LDL.LU R226, [R1+0x68] ;  /* 0x0000680001e27983 */ /* 0x000f280000300800 */
[----:B------:R-:W4:Y:S01]  /*3cc0*/  LDL.LU R227, [R1+0x6c] ;  /* 0x00006c0001e37983 */ /* 0x000f220000300800 */
[----:B------:R-:W-:-:S05]  /*3cd0*/  FADD R211, R135, R211 ;  /* 0x000000d387d37221 */ /* 0x000fca0000000000 */
[----:B------:R0:W-:Y:S01]  /*3ce0*/  STL [R1+0x2c], R211 ;  /* 0x00002cd301007387 */ /* 0x0001e20000100800 */
[----:B------:R-:W-:-:S03]  /*3cf0*/  FADD R212, R136, R212 ;  /* 0x000000d488d47221 */ /* 0x000fc60000000000 */
[----:B0-----:R0:W5:Y:S01]  /*3d00*/  LDL.LU R211, [R1+0xdc] ;  /* 0x0000dc0001d37983 */ /* 0x0011620000300800 */
[----:B------:R-:W-:-:S03]  /*3d10*/  FADD R213, R137, R213 ;  /* 0x000000d589d57221 */ /* 0x000fc60000000000 */
[----:B------:R1:W-:Y:S01]  /*3d20*/  STL [R1+0x30], R212 ;  /* 0x000030d401007387 */ /* 0x0003e20000100800 */
[----:B------:R-:W-:-:S01]  /*3d30*/  FADD R214, R138, R214 ;  /* 0x000000d68ad67221 */ /* 0x000fc20000000000 */
[----:B------:R-:W-:Y:S02]  /*3d40*/  FADD R215, R139, R215 ;  /* 0x000000d78bd77221 */ /* 0x000fe40000000000 */
[----:B-1----:R0:W5:Y:S01]  /*3d50*/  LDL.LU R212, [R1+0xd8] ;  /* 0x0000d80001d47983 */ /* 0x0021620000300800 */
[----:B------:R-:W-:-:S03]  /*3d60*/  FADD R216, R140, R216 ;  /* 0x000000d88cd87221 */ /* 0x000fc60000000000 */
[----:B------:R1:W-:Y:S01]  /*3d70*/  STL [R1+0x34], R213 ;  /* 0x000034d501007387 */ /* 0x0003e20000100800 */
[----:B--2---:R-:W-:-:S03]  /*3d80*/  FADD R217, R141, R217 ;  /* 0x000000d98dd97221 */ /* 0x004fc60000000000 */
[----:B-1----:R0:W5:Y:S01]  /*3d90*/  LDL.LU R213, [R1+0xd4] ;  /* 0x0000d40001d57983 */ /* 0x0021620000300800 */
[----:B---3--:R-:W-:-:S03]  /*3da0*/  FADD R218, R142, R218 ;  /* 0x000000da8eda7221 */ /* 0x008fc60000000000 */
[----:B------:R1:W-:Y:S01]  /*3db0*/  STL [R1+0x38], R214 ;  /* 0x000038d601007387 */ /* 0x0003e20000100800 */
[----:B----4-:R-:W-:-:S01]  /*3dc0*/  FADD R219, R143, R219 ;  /* 0x000000db8fdb7221 */ /* 0x010fc20000000000 */
[----:B------:R-:W-:Y:S02]  /*3dd0*/  FADD R220, R144, R220 ;  /* 0x000000dc90dc7221 */ /* 0x000fe40000000000 */
[----:B-1----:R0:W5:Y:S04]  /*3de0*/  LDL.LU R214, [R1+0xd0] ;  /* 0x0000d00001d67983 */ /* 0x0021680000300800 */
[----:B------:R1:W-:Y:S01]  /*3df0*/  STL [R1+0x3c], R215 ;  /* 0x00003cd701007387 */ /* 0x0003e20000100800 */
[----:B------:R-:W-:-:S01]  /*3e00*/  FADD R221, R145, R221 ;  /* 0x000000dd91dd7221 */ /* 0x000fc20000000000 */
[----:B------:R-:W-:-:S02]  /*3e10*/  FADD R222, R146, R222 ;  /* 0x000000de92de7221 */ /* 0x000fc40000000000 */
[----:B-1----:R0:W5:Y:S04]  /*3e20*/  LDL.LU R215, [R1+0xcc] ;  /* 0x0000cc0001d77983 */ /* 0x0021680000300800 */
[----:B------:R1:W-:Y:S01]  /*3e30*/  STL [R1+0x40], R216 ;  /* 0x000040d801007387 */ /* 0x0003e20000100800 */
[----:B------:R-:W-:-:S03]  /*3e40*/  FADD R223, R147, R223 ;  /* 0x000000df93df7221 */ /* 0x000fc60000000000 */
        /* <DEDUP_REMOVED lines=13> */
[----:B------:R1:W-:Y:S04]  /*3f20*/  STL [R1+0x54], R221 ;  /* 0x000054dd01007387 */ /* 0x0003e80000100800 */
        /* <DEDUP_REMOVED lines=12> */
[----:B-1----:R0:W5:Y:S01]  /*3ff0*/  LDL.LU R227, [R1+0x9c] ;  /* 0x00009c0001e37983 */ /* 0x0021620000300800 */
        /* <DEDUP_REMOVED lines=82> */
[----:B0-----:R-:W-:-:S06]  /*4520*/  UMOV UR6, URZ ;  /* 0x0000003f00067c82 */ /* 0x001fcc0008000000 */
.L_x_31:
[----:B------:R-:W-:Y:S05]  /*4530*/  @!P2 BRA `(.L_x_32) ;  /* 0x000000000004a947 */ /* 0x000fea0003800000 */
[----:B------:R-:W-:Y:S01]  /*4540*/  BPT.TRAP 0x1 ;  /* 0x000000040000795c */ /* 0x000fe20000300000 */
.L_x_32:
[----:B-----5:R2:W-:Y:S04]  /*4550*/  STL [R1+0x9c], R0 ;  /* 0x00009c0001007387 */ /* 0x0205e80000100800 */
[----:B--2---:R-:W2:Y:S01]  /*4560*/  LDL R0, [R1+0x74] ;  /* 0x0000740001007983 */ /* 0x004ea20000100800 */
[----:B-1----:R-:W-:-:S05]  /*4570*/  IMAD.U32 R229, RZ, RZ, UR33 ;  /* 0x00000021ffe57e24 */ /* 0x002fca000f8e00ff */
[----:B------:R-:W-:-:S05]  /*4580*/  @P0 LEA R229, R229, UR22, 0x3 ;  /* 0x00000016e5e50c11 */ /* 0x000fca000f8e18ff */
[----:B------:R-:W-:Y:S01]  /*4590*/  @P0 VIADD R229, R229, 0x28 ;  /* 0x00000028e5e50836 */ /* 0x000fe20000000000 */
[----:B------:R-:W-:-:S06]  /*45a0*/  UISETP.GT.U32.AND UP0, UPT, UR15, 0x1, UPT ;  /* 0x000000010f00788c */ /* 0x000fcc000bf04070 */
[----:B------:R-:W-:Y:S02]  /*45b0*/  PLOP3.LUT P1, PT, PT, PT, UP0, 0x80, 0x0 ;  /* 0x000000000000781c */ /* 0x000fe40003f2f008 */
[----:B--2---:R-:W-:Y:S02]  /*45c0*/  @P0 PRMT R229, R0, 0x654, R229 ;  /* 0x0000065400e50816 */ /* 0x004fe400000000e5 */
[----:B------:R1:W5:Y:S02]  /*45d0*/  LDL.LU R0, [R1+0x9c] ;  /* 0x00009c0001007983 */ /* 0x0003640000300800 */
[----:B------:R1:W-:Y:S07]  /*45e0*/  @P0 SYNCS.ARRIVE.TRANS64.RED.A1T0 RZ, [R229+URZ], RZ ;  /* 0x000000ffe5ff09a7 */ /* 0x0003ee000810043f */
[----:B------:R-:W-:Y:S05]  /*45f0*/  @P1 BRA `(.L_x_33) ;  /* 0x0000000000041947 */ /* 0x000fea0003800000 */
[----:B------:R-:W-:Y:S01]  /*4600*/  BPT.TRAP 0x1 ;  /* 0x000000040000795c */ /* 0x000fe20000300000 */
.L_x_33:
[----:B------:R-:W-:Y:S02]  /*4610*/  UISETP.GT.AND UP2, UPT, UR25, 0x1, UPT ;  /* 0x000000011900788c */ /* 0x000fe4000bf44270 */
[----:B------:R-:W-:Y:S02]  /*4620*/  UIADD3 UR23, UR23, 0x1, URZ ;  /* 0x0000000117177890 */ /* 0x000fe4000fffe03f */
[----:B------:R-:W-:Y:S02]  /*4630*/  UIADD3 UR33, UR33, 0x1, URZ ;  /* 0x0000000121217890 */ /* 0x000fe4000fffe03f */
[----:B------:R-:W-:Y:S01]  /*4640*/  PLOP3.LUT P1, PT, PT, PT, UP2, 0x80, 0x0 ;  /* 0x000000000000781c */ /* 0x000fe20003f2f028 */
[----:B------:R-:W-:Y:S02]  /*4650*/  UISETP.NE.AND UP0, UPT, UR23, 0x5, UPT ;  /* 0x000000051700788c */ /* 0x000fe4000bf05270 */
[----:B------:R-:W-:Y:S02]  /*4660*/  UIADD3 UR9, UR25, -0x1, URZ ;  /* 0xffffffff19097890 */ /* 0x000fe4000fffe03f */
[----:B------:R-:W-:-:S02]  /*4670*/  USEL UR8, URZ, 0x1, UP0 ;  /* 0x000000013f087887 */ /* 0x000fc40008000000 */
[----:B------:R-:W-:Y:S02]  /*4680*/  UISETP.NE.AND UP1, UPT, UR33, 0x5, UPT ;  /* 0x000000052100788c */ /* 0x000fe4000bf25270 */
[----:B------:R-:W-:Y:S02]  /*4690*/  ULOP3.LUT UR24, UR24, UR8, URZ, 0x3c, !UPT ;  /* 0x0000000818187292 */ /* 0x000fe4000f8e3c3f */
[----:B------:R-:W-:Y:S02]  /*46a0*/  USEL UR23, UR23, URZ, UP0 ;  /* 0x0000003f17177287 */ /* 0x000fe40008000000 */
[----:B------:R-:W-:Y:S01]  /*46b0*/  USEL UR33, UR33, URZ, UP1 ;  /* 0x0000003f21217287 */ /* 0x000fe20008800000 */
[----:B------:R-:W-:Y:S01]  /*46c0*/  UMOV UR8, 0x1 ;  /* 0x0000000100087882 */ /* 0x000fe20000000000 */
[----:B------:R-:W-:Y:S01]  /*46d0*/  UMOV UR25, UR9 ;  /* 0x0000000900197c82 */ /* 0x000fe20008000000 */
[----:B------:R-:W-:Y:S09]  /*46e0*/  @P1 BRA `(.L_x_34) ;  /* 0xffffffec00401947 */ /* 0x000ff2000383ffff */
.L_x_26:
[----:B------:R-:W-:-:S04]  /*46f0*/  UISETP.NE.AND UP0, UPT, UR6, URZ, UPT ;  /* 0x0000003f0600728c */ /* 0x000fc8000bf05270 */
[----:B------:R-:W-:-:S06]  /*4700*/  USEL UR6, URZ, 0x1, !UP0 ;  /* 0x000000013f067887 */ /* 0x000fcc000c000000 */
[----:B------:R-:W-:-:S13]  /*4710*/  ISETP.NE.AND P1, PT, RZ, UR6, PT ;  /* 0x00000006ff007c0c */ /* 0x000fda000bf25270 */
[----:B------:R-:W-:Y:S05]  /*4720*/  @!P1 BRA `(.L_x_35) ;  /* 0x0000000c00c49947 */ /* 0x000fea0003800000 */
[----:B------:R-:W-:Y:S02]  /*4730*/  WARPGROUP.DEPBAR.LE gsb0, 0x0 ;  /* 0x00008000000079c5 */ /* 0x000fe40000010000 */
[----:B-----5:R-:W-:Y:S01]  /*4740*/  FADD R227, R25, R227 ;  /* 0x000000e319e37221 */ /* 0x020fe20000000000 */
[----:B------:R-:W-:-:S04]  /*4750*/  FADD R228, R24, R228 ;  /* 0x000000e418e47221 */ /* 0x000fc80000000000 */
[----:B------:R2:W-:Y:S04]  /*4760*/  STL [R1+0x9c], R227 ;  /* 0x00009ce301007387 */ /* 0x0005e80000100800 */
[----:B--2---:R-:W2:Y:S04]  /*4770*/  LDL.LU R227, [R1+0x6c] ;  /* 0x00006c0001e37983 */ /* 0x004ea80000300800 */
[----:B--2---:R2:W-:Y:S04]  /*4780*/  STL [R1+0xa0], R227 ;  /* 0x0000a0e301007387 */ /* 0x0045e80000100800 */
        /* <DEDUP_REMOVED lines=52> */
[----:B--2---:R-:W2:Y:S01]  /*4ad0*/  LDL.LU R227, [R1] ;  /* 0x0000000001e37983 */ /* 0x004ea20000300800 */
[----:B------:R-:W-:Y:S01]  /*4ae0*/  FADD R226, R26, R226 ;  /* 0x000000e21ae27221 */ /* 0x000fe20000000000 */
        /* <DEDUP_REMOVED lines=97> */
[----:B--2---:R-:W-:-:S05]  /*5100*/  FADD R227, R124, R227 ;  /* 0x000000e37ce37221 */ /* 0x004fca0000000000 */
[----:B------:R2:W-:Y:S04]  /*5110*/  STL [R1], R227 ;  /* 0x000000e301007387 */ /* 0x0005e80000100800 */
[----:B--2---:R-:W2:Y:S02]  /*5120*/  LDL.LU R227, [R1+0x108] ;  /* 0x0001080001e37983 */ /* 0x004ea40000300800 */
[----:B--2---:R-:W-:-:S05]  /*5130*/  FADD R227, R125, R227 ;  /* 0x000000e37de37221 */ /* 0x004fca0000000000 */
[----:B------:R2:W-:Y:S04]  /*5140*/  STL [R1+0x4], R227 ;  /* 0x000004e301007387 */ /* 0x0005e80000100800 */
        /* <DEDUP_REMOVED lines=78> */
[----:B--2---:R2:W5:Y:S02]  /*5630*/  LDL.LU R227, [R1+0x9c] ;  /* 0x00009c0001e37983 */ /* 0x0045640000300800 */
.L_x_35:
[----:B-1----:R-:W-:-:S04]  /*5640*/  IMAD.U32 R229, RZ, RZ, UR26 ;  /* 0x0000001affe57e24 */ /* 0x002fc8000f8e00ff */
[----:B------:R1:W-:Y:S01]  /*5650*/  SYNCS.ARRIVE.TRANS64.A1T0 RZ, [R229+UR28], RZ ;  /* 0x000000ffe5ff79a7 */ /* 0x0003e2000810001c */
[----:B------:R-:W-:Y:S02]  /*5660*/  WARPGROUP.DEPBAR.LE gsb0, 0x0 ;  /* 0x00008000000079c5 */ /* 0x000fe40000010000 */
[----:B------:R-:W3:Y:S02]  /*5670*/  LDC R24, c[0x0][0x28c] ;  /* 0x0000a300ff187b82 */ /* 0x000ee40000000800 */
[----:B---3--:R-:W-:-:S13]  /*5680*/  ISETP.GE.AND P1, PT, R24, 0x1, PT ;  /* 0x000000011800780c */ /* 0x008fda0003f26270 */
[----:B-1----:R-:W-:Y:S05]  /*5690*/  @!P1 BRA `(.L_x_36) ;  /* 0x0000000000589947 */ /* 0x002fea0003800000 */
[----:B------:R-:W-:-:S06]  /*56a0*/  UISETP.NE.AND UP0, UPT, UR30, 0x3, UPT ;  /* 0x000000031e00788c */ /* 0x000fcc000bf05270 */
[----:B------:R-:W-:-:S13]  /*56b0*/  PLOP3.LUT P1, PT, PT, PT, UP0, 0x80, 0x0 ;  /* 0x000000000000781c */ /* 0x000fda0003f2f008 */
[----:B------:R-:W-:Y:S05]  /*56c0*/  @!P1 BRA `(.L_x_37) ;  /* 0x0000000000049947 */ /* 0x000fea0003800000 */
[----:B------:R-:W-:Y:S01]  /*56d0*/  BPT.TRAP 0x1 ;  /* 0x000000040000795c */ /* 0x000fe20000300000 */
.L_x_37:
[----:B-----5:R1:W-:Y:S04]  /*56e0*/  STL [R1+0x9c], R0 ;  /* 0x00009c0001007387 */ /* 0x0203e80000100800 */
[----:B-1----:R-:W3:Y:S01]  /*56f0*/  LDL R0, [R1+0x74] ;  /* 0x0000740001007983 */ /* 0x002ee20000100800 */
[----:B------:R-:W-:-:S05]  /*5700*/  VOTEU.ANY UP0, P0 ;  /* 0x00000000003f7886 */ /* 0x000fca0000000100 */
[----:B------:R-:W-:-:S06]  /*5710*/  @UP0 UIADD3 UR6, UR19, UR5, URZ ;  /* 0x0000000513060290 */ /* 0x000fcc000fffe03f */
[----:B------:R-:W-:Y:S02]  /*5720*/  IMAD.U32 R24, RZ, RZ, UR6 ;  /* 0x00000006ff187e24 */ /* 0x000fe4000f8e00ff */
[----:B------:R-:W-:Y:S02]  /*5730*/  IMAD.U32 R27, RZ, RZ, UR6 ;  /* 0x00000006ff1b7e24 */ /* 0x000fe4000f8e00ff */
[----:B------:R-:W-:-:S05]  /*5740*/  @P0 IMAD.WIDE.U32 R24, R24, -0x33333333, RZ ;  /* 0xcccccccd18180825 */ /* 0x000fca00078e00ff */
[----:B------:R-:W-:-:S05]  /*5750*/  @P0 SHF.R.U32.HI R24, RZ, 0x2, R25 ;  /* 0x00000002ff180819 */ /* 0x000fca0000011619 */
[----:B------:R-:W-:-:S05]  /*5760*/  @P0 IMAD R24, R24, -0x5, R27 ;  /* 0xfffffffb18180824 */ /* 0x000fca00078e021b */
[----:B------:R-:W-:-:S05]  /*5770*/  @P0 LEA R24, R24, UR22, 0x3 ;  /* 0x0000001618180c11 */ /* 0x000fca000f8e18ff */
[----:B------:R-:W-:-:S05]  /*5780*/  @P0 VIADD R24, R24, 0x28 ;  /* 0x0000002818180836 */ /* 0x000fca0000000000 */
[----:B---3--:R-:W-:Y:S02]  /*5790*/  @P0 PRMT R24, R0, 0x654, R24 ;  /* 0x0000065400180816 */ /* 0x008fe40000000018 */
[----:B------:R1:W5:Y:S01]  /*57a0*/  LDL.LU R0, [R1+0x9c] ;  /* 0x00009c0001007983 */ /* 0x0003620000300800 */
[----:B------:R-:W-:Y:S01]  /*57b0*/  UISETP.GT.U32.AND UP0, UPT, UR15, 0x1, UPT ;  /* 0x000000010f00788c */ /* 0x000fe2000bf04070 */
[----:B------:R1:W-:Y:S05]  /*57c0*/  @P0 SYNCS.ARRIVE.TRANS64.RED.A1T0 RZ, [R24+URZ], RZ ;  /* 0x000000ff18ff09a7 */ /* 0x0003ea000810043f */
[----:B------:R-:W-:-:S13]  /*57d0*/  PLOP3.LUT P1, PT, PT, PT, UP0, 0x80, 0x0 ;  /* 0x000000000000781c */ /* 0x000fda0003f2f008 */
[----:B-1----:R-:W-:Y:S05]  /*57e0*/  @P1 BRA `(.L_x_36) ;  /* 0x0000000000041947 */ /* 0x002fea0003800000 */
[----:B------:R-:W-:Y:S01]  /*57f0*/  BPT.TRAP 0x1 ;  /* 0x000000040000795c */ /* 0x000fe20000300000 */
.L_x_36:
[----:B-----5:R1:W-:Y:S01]  /*5800*/  STL [R1+0x9c], R0 ;  /* 0x00009c0001007387 */ /* 0x0203e20000100800 */
[----:B------:R-:W-:Y:S01]  /*5810*/  IMAD.U32 R24, RZ, RZ, UR27 ;  /* 0x0000001bff187e24 */ /* 0x000fe2000f8e00ff */
[----:B------:R-:W-:Y:S01]  /*5820*/  UIADD3 UR5, UR29, UR5, URZ ;  /* 0x000000051d057290 */ /* 0x000fe2000fffe03f */
[----:B------:R-:W3:Y:S01]  /*5830*/  LDC R35, c[0x0][0x288] ;  /* 0x0000a200ff237b82 */ /* 0x000ee20000000800 */
[----:B-1----:R-:W4:Y:S02]  /*5840*/  LDL R0, [R1+0x88] ;  /* 0x0000880001007983 */ /* 0x002f240000100800 */
[----:B------:R-:W-:Y:S01]  /*5850*/  SHF.L.U32 R24, R24, 0x1f, RZ ;  /* 0x0000001f18187819 */ /* 0x000fe200000006ff */
[----:B------:R-:W-:Y:S02]  /*5860*/  UISETP.GT.U32.AND UP0, UPT, UR5, 0x4, UPT ;  /* 0x000000040500788c */ /* 0x000fe4000bf04070 */
[----:B------:R-:W-:Y:S01]  /*5870*/  UISETP.GE.U32.AND UP1, UPT, UR29, 0x5, UPT ;  /* 0x000000051d00788c */ /* 0x000fe2000bf26070 */
[----:B------:R-:W1:Y:S01]  /*5880*/  SYNCS.PHASECHK.TRANS64.TRYWAIT P1, [UR18+0x8], R24 ;  /* 0x00000818ff0075a7 */ /* 0x000e620008020152 */
[----:B------:R-:W-:-:S02]  /*5890*/  UISETP.LT.U32.AND UP0, UPT, UR29, 0x5, UP0 ;  /* 0x000000051d00788c */ /* 0x000fc40008701070 */
[----:B------:R-:W-:Y:S02]  /*58a0*/  UIMAD.WIDE.U32 UR6, UR5, -0x33333333, URZ ;  /* 0xcccccccd050678a5 */ /* 0x000fe4000f8e003f */
[----:B------:R-:W-:Y:S02]  /*58b0*/  USEL UR8, URZ, 0x1, !UP0 ;  /* 0x000000013f087887 */ /* 0x000fe4000c000000 */
[----:B------:R-:W-:Y:S01]  /*58c0*/  USHF.R.U32.HI UR6, URZ, 0x2, UR7 ;  /* 0x000000023f067899 */ /* 0x000fe20008011607 */
[----:B----4-:R-:W-:Y:S02]  /*58d0*/  IMAD.SHL.U32 R32, R0, 0x2, RZ ;  /* 0x0000000200207824 */ /* 0x010fe400078e00ff */
[----:B------:R4:W5:Y:S01]  /*58e0*/  LDL.LU R0, [R1+0x9c] ;  /* 0x00009c0001007983 */ /* 0x0009620000300800 */
[----:B------:R-:W-:Y:S02]  /*58f0*/  ULOP3.LUT UR4, UR4, UR8, URZ, 0x3c, !UPT ;  /* 0x0000000804047292 */ /* 0x000fe4000f8e3c3f */
[----:B------:R-:W-:Y:S01]  /*5900*/  UIMAD UR5, UR6, -0x5, UR5 ;  /* 0xfffffffb060578a4 */ /* 0x000fe2000f8e0205 */
[----:B------:R-:W-:Y:S01]  /*5910*/  SHF.R.S32.HI R33, RZ, 0x1f, R32 ;  /* 0x0000001fff217819 */ /* 0x000fe20000011420 */
[----:B------:R-:W-:Y:S01]  /*5920*/  @UP1 ULOP3.LUT UR4, UR4, 0x1, UR6, 0x78, !UPT ;  /* 0x0000000104041892 */ /* 0x000fe2000f8e7806 */
[----:B-1-3--:R-:W-:Y:S11]  /*5930*/  @!P1 BRA `(.L_x_38) ;  /* 0x000000a800c09947 */ /* 0x00aff60003800000 */
.L_x_325:
[----:B------:R3:W-:Y:S01]  /*5940*/  STL [R1+0xa4], R3 ;  /* 0x0000a40301007387 */ /* 0x0007e20000100800 */
[----:B------:R-:W-:Y:S01]  /*5950*/  ULDC.64 UR6, c[0x0][0x5d0] ;  /* 0x0001740000067ab9 */ /* 0x000fe20000000a00 */
[----:B------:R-:W-:Y:S02]  /*5960*/  ULDC UR8, c[0x0][0x284] ;  /* 0x0000a10000087ab9 */ /* 0x000fe40000000800 */
[----:B---3--:R-:W3:Y:S04]  /*5970*/  LDL.LU R3, [R1+0x84] ;  /* 0x0000840001037983 */ /* 0x008ee80000300800 */
[----:B------:R0:W-:Y:S04]  /*5980*/  STL [R1+0xa0], R2 ;  /* 0x0000a00201007387 */ /* 0x0001e80000100800 */
[----:B0-----:R-:W2:Y:S04]  /*5990*/  LDL R2, [R1+0x80] ;  /* 0x0000800001027983 */ /* 0x001ea80000100800 */
[----:B-----5:R0:W-:Y:S04]  /*59a0*/  STL [R1+0x9c], R0 ;  /* 0x00009c0001007387 */ /* 0x0201e80000100800 */
[----:B0-----:R-:W4:Y:S01]  /*59b0*/  LDL R0, [R1+0x70] ;  /* 0x0000700001007983 */ /* 0x001f220000100800 */
[----:B---3--:R-:W-:-:S03]  /*59c0*/  IMAD.SHL.U32 R37, R3, 0x100, RZ ;  /* 0x0000010003257824 */ /* 0x008fc600078e00ff */
[----:B------:R0:W5:Y:S01]  /*59d0*/  LDL.LU R3, [R1+0xa4] ;  /* 0x0000a40001037983 */ /* 0x0001620000300800 */
[----:B--2---:R-:W-:-:S03]  /*59e0*/  IMAD.SHL.U32 R34, R2, 0x40, RZ ;  /* 0x0000004002227824 */ /* 0x004fc600078e00ff */
[----:B------:R0:W5:Y:S01]  /*59f0*/  LDL.LU R2, [R1+0xa0] ;  /* 0x0000a00001027983 */ /* 0x0001620000300800 */
[----:B----4-:R-:W-:Y:S01]  /*5a00*/  SHF.R.S32.HI R38, RZ, 0x1f, R0 ;  /* 0x0000001fff267819 */ /* 0x010fe20000011400 */
[----:B-1----:R-:W-:-:S04]  /*5a10*/  IMAD.WIDE.U32 R24, R0, UR6, R32 ;  /* 0x0000000600187c25 */ /* 0x002fc8000f8e0020 */
[----:B------:R-:W-:-:S04]  /*5a20*/  IMAD R26, R38, UR6, RZ ;  /* 0x00000006261a7c24 */ /* 0x000fc8000f8e02ff */
[----:B------:R-:W-:Y:S02]  /*5a30*/  IMAD R27, R0, UR7, R26 ;  /* 0x00000007001b7c24 */ /* 0x000fe4000f8e021a */
[----:B------:R0:W5:Y:S01]  /*5a40*/  LDL.LU R0, [R1+0x9c] ;  /* 0x00009c0001007983 */ /* 0x0001620000300800 */
[----:B------:R-:W-:-:S04]  /*5a50*/  ISETP.GE.AND P1, PT, R34, UR8, PT ;  /* 0x0000000822007c0c */ /* 0x000fc8000bf26270 */
[C---:B------:R-:W-:Y:S02]  /*5a60*/  ISETP.GE.OR P1, PT, R37.reuse, R35, P1 ;  /* 0x000000232500720c */ /* 0x040fe40000f26670 */
[----:B------:R-:W-:Y:S02]  /*5a70*/  SHF.R.S32.HI R36, RZ, 0x1f, R37 ;  /* 0x0000001fff247819 */ /* 0x000fe40000011425 */
[----:B------:R-:W-:-:S04]  /*5a80*/  IADD3 R24, P2, R37, R24, RZ ;  /* 0x0000001825187210 */ /* 0x000fc80007f5e0ff */
[----:B------:R-:W-:-:S05]  /*5a90*/  IADD3.X R25, R36, R25, R27, P2, !PT ;  /* 0x0000001924197210 */ /* 0x000fca00017fe41b */
[----:B0-----:R-:W-:Y:S05]  /*5aa0*/  @P1 BRA `(.L_x_39) ;  /* 0x0000008c00d41947 */ /* 0x001fea0003800000 */
[----:B------:R0:W-:Y:S01]  /*5ab0*/  STL.64 [R1+0xa8], R4 ;  /* 0x0000a80401007387 */ /* 0x0001e20000100a00 */
[----:B------:R-:W1:Y:S01]  /*5ac0*/  LDC.64 R28, c[0x0][0x5c8] ;  /* 0x00017200ff1c7b82 */ /* 0x000e620000000a00 */
[----:B------:R-:W-:Y:S02]  /*5ad0*/  ULDC.64 UR6, c[0x0][0x5c0] ;  /* 0x0001700000067ab9 */ /* 0x000fe40000000a00 */
[----:B0-----:R-:W2:Y:S04]  /*5ae0*/  LDL.64 R4, [R1+0x90] ;  /* 0x0000900001047983 */ /* 0x001ea80000100a00 */
[----:B-----5:R0:W-:Y:S04]  /*5af0*/  STL [R1+0xa4], R3 ;  /* 0x0000a40301007387 */ /* 0x0201e80000100800 */
[----:B0-----:R-:W2:Y:S04]  /*5b00*/  LDL.LU R3, [R1+0x80] ;  /* 0x0000800001037983 */ /* 0x001ea80000300800 */
[----:B------:R0:W-:Y:S04]  /*5b10*/  STL [R1+0xa0], R2 ;  /* 0x0000a00201007387 */ /* 0x0001e80000100800 */
[----:B0-----:R-:W3:Y:S04]  /*5b20*/  LDL R2, [R1+0x88] ;  /* 0x0000880001027983 */ /* 0x001ee80000100800 */
[----:B------:R0:W-:Y:S04]  /*5b30*/  STL [R1+0x9c], R0 ;  /* 0x00009c0001007387 */ /* 0x0001e80000100800 */
[----:B0-----:R-:W4:Y:S01]  /*5b40*/  LDL R0, [R1+0x8c] ;  /* 0x00008c0001007983 */ /* 0x001f220000100800 */
[----:B--2---:R-:W-:-:S03]  /*5b50*/  IMAD.WIDE R30, R3, 0x40, R4 ;  /* 0x00000040031e7825 */ /* 0x004fc600078e0204 */
[----:B------:R0:W5:Y:S01]  /*5b60*/  LDL.LU.64 R4, [R1+0xa8] ;  /* 0x0000a80001047983 */ /* 0x0001620000300a00 */
[-C--:B-1----:R-:W-:Y:S02]  /*5b70*/  IMAD R26, R31, R28.reuse, RZ ;  /* 0x0000001c1f1a7224 */ /* 0x082fe400078e02ff */
[C---:B------:R-:W-:Y:S01]  /*5b80*/  IMAD.WIDE.U32 R24, R30.reuse, R28, R24 ;  /* 0x0000001c1e187225 */ /* 0x040fe200078e0018 */
[----:B------:R0:W5:Y:S03]  /*5b90*/  LDL.LU R3, [R1+0xa4] ;  /* 0x0000a40001037983 */ /* 0x0001660000300800 */
[----:B------:R-:W-:Y:S01]  /*5ba0*/  IMAD R27, R30, R29, R26 ;  /* 0x0000001d1e1b7224 */ /* 0x000fe200078e021a */
[----:B------:R-:W-:Y:S02]  /*5bb0*/  LEA R26, P1, R28, R24, 0x3 ;  /* 0x000000181c1a7211 */ /* 0x000fe400078218ff */
[----:B------:R-:W-:Y:S01]  /*5bc0*/  IADD3 R24, P2, R24, UR6, RZ ;  /* 0x0000000618187c10 */ /* 0x000fe2000ff5e0ff */
[----:B------:R-:W-:Y:S01]  /*5bd0*/  IMAD.IADD R27, R25, 0x1, R27 ;  /* 0x00000001191b7824 */ /* 0x000fe200078e021b */
[----:B------:R-:W-:-:S04]  /*5be0*/  IADD3 R26, P4, R26, UR6, RZ ;  /* 0x000000061a1a7c10 */ /* 0x000fc8000ff9e0ff */
[----:B------:R-:W-:Y:S01]  /*5bf0*/  LEA.HI.X R29, R28, R27, R29, 0x3, P1 ;  /* 0x0000001b1c1d7211 */ /* 0x000fe200008f1c1d */
[----:B---3--:R-:W-:Y:S01]  /*5c00*/  IMAD R28, R2, -0x2, R35 ;  /* 0xfffffffe021c7824 */ /* 0x008fe200078e0223 */
[----:B------:R-:W-:Y:S01]  /*5c10*/  FSETP.NEU.AND P1, PT, RZ, UR31, PT ;  /* 0x0000001fff007c0b */ /* 0x000fe2000bf2d000 */
[----:B------:R0:W5:Y:S01]  /*5c20*/  LDL.LU R2, [R1+0xa0] ;  /* 0x0000a00001027983 */ /* 0x0001620000300800 */
[----:B------:R-:W-:Y:S01]  /*5c30*/  IADD3.X R25, R27, UR7, RZ, P2, !PT ;  /* 0x000000071b197c10 */ /* 0x000fe200097fe4ff */
[----:B------:R-:W-:Y:S01]  /*5c40*/  BSSY B0, `(.L_x_39) ;  /* 0x00008db000007945 */ /* 0x000fe20003800000 */
[----:B------:R-:W-:Y:S01]  /*5c50*/  IADD3.X R27, R29, UR7, RZ, P4, !PT ;  /* 0x000000071d1b7c10 */ /* 0x000fe2000a7fe4ff */
[----:B----4-:R-:W-:Y:S02]  /*5c60*/  IMAD.IADD R39, R0, 0x1, -R34 ;  /* 0x0000000100277824 */ /* 0x010fe400078e0a22 */
[----:B------:R0:W5:Y:S01]  /*5c70*/  LDL.LU R0, [R1+0x9c] ;  /* 0x00009c0001007983 */ /* 0x0001620000300800 */
[----:B------:R-:W-:-:S05]  /*5c80*/  IMAD.IADD R34, R28, 0x1, -R37 ;  /* 0x000000011c227824 */ /* 0x000fca00078e0a25 */
[----:B------:R-:W-:Y:S05]  /*5c90*/  @!P1 BRA `(.L_x_40) ;  /* 0x0000006800dc9947 */ /* 0x000fea0003800000 */
[----:B-----5:R1:W-:Y:S01]  /*5ca0*/  STL [R1+0x9c], R0 ;  /* 0x00009c0001007387 */ /* 0x0203e20000100800 */
[----:B------:R-:W-:Y:S01]  /*5cb0*/  ULDC.64 UR6, c[0x0][0x5b8] ;  /* 0x00016e0000067ab9 */ /* 0x000fe20000000a00 */
[----:B------:R-:W-:Y:S02]  /*5cc0*/  ULDC.64 UR8, c[0x0][0x5a8] ;  /* 0x00016a0000087ab9 */ /* 0x000fe40000000a00 */
[----:B-1----:R-:W2:Y:S01]  /*5cd0*/  LDL.LU R0, [R1+0x70] ;  /* 0x0000700001007983 */ /* 0x002ea20000300800 */
[----:B------:R-:W-:Y:S01]  /*5ce0*/  IMAD R28, R38, UR6, RZ ;  /* 0x00000006261c7c24 */ /* 0x000fe2000f8e02ff */
[----:B------:R-:W-:Y:S01]  /*5cf0*/  BSSY B1, `(.L_x_41) ;  /* 0x0000011000017945 */ /* 0x000fe20003800000 */
[----:B--2---:R-:W-:-:S04]  /*5d00*/  IMAD.WIDE.U32 R32, R0, UR6, R32 ;  /* 0x0000000600207c25 */ /* 0x004fc8000f8e0020 */
[----:B------:R-:W-:Y:S01]  /*5d10*/  IMAD R29, R0, UR7, R28 ;  /* 0x00000007001d7c24 */ /* 0x000fe2000f8e021c */
[----:B------:R-:W-:Y:S01]  /*5d20*/  IADD3 R32, P1, R37, R32, RZ ;  /* 0x0000002025207210 */ /* 0x000fe20007f3e0ff */
[----:B------:R1:W5:Y:S01]  /*5d30*/  LDL.LU R0, [R1+0x9c] ;  /* 0x00009c0001007983 */ /* 0x0003620000300800 */
[----:B------:R-:W-:Y:S02]  /*5d40*/  ULDC.64 UR6, c[0x0][0x5b0] ;  /* 0x00016c0000067ab9 */ /* 0x000fe40000000a00 */
[----:B------:R-:W-:Y:S01]  /*5d50*/  IADD3.X R33, R36, R33, R29, P1, !PT ;  /* 0x0000002124217210 */ /* 0x000fe20000ffe41d */
[----:B------:R-:W-:Y:S01]  /*5d60*/  IMAD R35, R31, UR6, RZ ;  /* 0x000000061f237c24 */ /* 0x000fe2000f8e02ff */
[----:B------:R-:W-:Y:S01]  /*5d70*/  ISETP.GE.AND P1, PT, R39, 0x1, PT ;  /* 0x000000012700780c */ /* 0x000fe20003f26270 */
[----:B------:R-:W-:-:S03]  /*5d80*/  IMAD.WIDE.U32 R28, R30, UR6, R32 ;  /* 0x000000061e1c7c25 */ /* 0x000fc6000f8e0020 */
[----:B------:R-:W-:Y:S01]  /*5d90*/  ISETP.LT.OR P5, PT, R34, 0x1, !P1 ;  /* 0x000000012200780c */ /* 0x000fe20004fa1670 */
[----:B------:R-:W-:Y:S01]  /*5da0*/  IMAD R35, R30, UR7, R35 ;  /* 0x000000071e237c24 */ /* 0x000fe2000f8e0223 */
[----:B------:R-:W-:-:S04]  /*5db0*/  IADD3 R28, P2, R28, UR8, RZ ;  /* 0x000000081c1c7c10 */ /* 0x000fc8000ff5e0ff */
[--C-:B------:R-:W-:Y:S02]  /*5dc0*/  IADD3.X R29, R29, UR9, R35.reuse, P2, !PT ;  /* 0x000000091d1d7c10 */ /* 0x100fe400097fe423 */
[----:B------:R-:W-:-:S05]  /*5dd0*/  PRMT R35, RZ, 0x7610, R35 ;  /* 0x00007610ff237816 */ /* 0x000fca0000000023 */
[----:B-1----:R-:W-:Y:S05]  /*5de0*/  @P5 BRA `(.L_x_42) ;  /* 0x0000000000045947 */ /* 0x002fea0003800000 */
[----:B------:R1:W5:Y:S02]  /*5df0*/  LDG.E.U8 R35, desc[UR20][R28.64] ;  /* 0x000000141c237981 */ /* 0x000364000c1e1100 */
.L_x_42:
[----:B------:R-:W-:Y:S05]  /*5e00*/  BSYNC B1 ;  /* 0x0000000000017941 */ /* 0x000fea0003800000 */
.L_x_41:
[----:B-----5:R-:W-:Y:S01]  /*5e10*/  LOP3.LUT R35, R35, 0xff, RZ, 0xc0, !PT ;  /* 0x000000ff23237812 */ /* 0x020fe200078ec0ff */
[----:B------:R-:W-:Y:S01]  /*5e20*/  BSSY B1, `(.L_x_43) ;  /* 0x000000b000017945 */ /* 0x000fe20003800000 */
[----:B------:R-:W-:Y:S02]  /*5e30*/  ISETP.LT.OR P4, PT, R34, 0x2, !P1 ;  /* 0x000000022200780c */ /* 0x000fe40004f81670 */
[----:B------:R-:W-:-:S05]  /*5e40*/  F2FP.F16.E4M3.UNPACK_B R35, R35 ;  /* 0x00000023ff23723e */ /* 0x000fca00020006ff */
[----:B------:R-:W-:-:S05]  /*5e50*/  HADD2.F32 R35, -RZ, R35.H0_H0 ;  /* 0x20000023ff237230 */ /* 0x000fca0000004100 */
[----:B------:R-:W-:-:S04]  /*5e60*/  FMUL R35, R35, UR31 ;  /* 0x0000001f23237c20 */ /* 0x000fc80008400000 */
[----:B------:R-:W-:-:S05]  /*5e70*/  FFMA R35, R228, UR32, R35 ;  /* 0x00000020e4237c23 */ /* 0x000fca0008000023 */
[----:B------:R-:W-:Y:S02]  /*5e80*/  F2FP.SATFINITE.E4M3.F32.PACK_AB_MERGE_C R37, RZ, R35, RZ ;  /* 0x00000023ff25723e */ /* 0x000fe400048070ff */
[----:B------:R-:W-:-:S03]  /*5e90*/  PRMT R35, RZ, 0x7610, R35 ;  /* 0x00007610ff237816 */ /* 0x000fc60000000023 */
[----:B------:R2:W-:Y:S01]  /*5ea0*/  @!P5 STG.E.U8 desc[UR20][R24.64], R37 ;  /* 0x000000251800d986 */ /* 0x0005e2000c101114 */
[----:B------:R-:W-:Y:S05]  /*5eb0*/  @P4 BRA `(.L_x_44) ;  /* 0x0000000000044947 */ /* 0x000fea0003800000 */
[----:B------:R3:W5:Y:S02]  /*5ec0*/  LDG.E.U8 R35, desc[UR20][R28.64+0x1] ;  /* 0x000001141c237981 */ /* 0x000764000c1e1100 */
.L_x_44:
[----:B------:R-:W-:Y:S05]  /*5ed0*/  BSYNC B1 ;  /* 0x0000000000017941 */ /* 0x000fea0003800000 */
.L_x_43:
[----:B-----5:R-:W-:Y:S01]  /*5ee0*/  LOP3.LUT R35, R35, 0xff, RZ, 0xc0, !PT ;  /* 0x000000ff23237812 */ /* 0x020fe200078ec0ff */
[----:B------:R-:W-:Y:S01]  /*5ef0*/  BSSY B1, `(.L_x_45) ;  /* 0x0000013000017945 */ /* 0x000fe20003800000 */
[----:B--2---:R-:W-:Y:S02]  /*5f00*/  IADD3 R37, P2, R30, 0x8, RZ ;  /* 0x000000081e257810 */ /* 0x004fe40007f5e0ff */
[----:B------:R-:W-:-:S03]  /*5f10*/  F2FP.F16.E4M3.UNPACK_B R35, R35 ;  /* 0x00000023ff23723e */ /* 0x000fc600020006ff */
[----:B------:R-:W-:Y:S01]  /*5f20*/  IMAD.X R31, RZ, RZ, R31, P2 ;  /* 0x000000ffff1f7224 */ /* 0x000fe200010e061f */
[----:B------:R-:W-:Y:S01]  /*5f30*/  ISETP.GE.AND P2, PT, R39, 0x9, PT ;  /* 0x000000092700780c */ /* 0x000fe20003f46270 */
[----:B------:R-:W-:Y:S02]  /*5f40*/  HADD2.F32 R35, -RZ, R35.H0_H0 ;  /* 0x20000023ff237230 */ /* 0x000fe40000004100 */
[----:B------:R-:W-:Y:S01]  /*5f50*/  IMAD R36, R31, UR6, RZ ;  /* 0x000000061f247c24 */ /* 0x000fe2000f8e02ff */
[----:B------:R-:W-:Y:S01]  /*5f60*/  ISETP.LT.OR P5, PT, R34, 0x1, !P2 ;  /* 0x000000012200780c */ /* 0x000fe200057a1670 */
[----:B------:R-:W-:-:S04]  /*5f70*/  IMAD.WIDE.U32 R32, R37, UR6, R32 ;  /* 0x0000000625207c25 */ /* 0x000fc8000f8e0020 */
[----:B------:R-:W-:Y:S01]  /*5f80*/  FMUL R30, R35, UR31 ;  /* 0x0000001f231e7c20 */ /* 0x000fe20008400000 */
[----:B------:R-:W-:-:S03]  /*5f90*/  IMAD R37, R37, UR7, R36 ;  /* 0x0000000725257c24 */ /* 0x000fc6000f8e0224 */
[----:B------:R-:W-:Y:S01]  /*5fa0*/  FFMA R227, R227, UR32, R30 ;  /* 0x00000020e3e37c23 */ /* 0x000fe2000800001e */
[----:B------:R-:W-:Y:S02]  /*5fb0*/  IADD3 R30, P6, R32, UR8, RZ ;  /* 0x00000008201e7c10 */ /* 0x000fe4000ffde0ff */
[----:B------:R-:W-:Y:S02]  /*5fc0*/  PRMT R32, RZ, 0x7610, R32 ;  /* 0x00007610ff207816 */ /* 0x000fe40000000020 */
[----:B------:R-:W-:Y:S02]  /*5fd0*/  F2FP.SATFINITE.E4M3.F32.PACK_AB_MERGE_C R227, RZ, R227, RZ ;  /* 0x000000e3ffe3723e */ /* 0x000fe400048070ff */
[----:B------:R-:W-:-:S03]  /*5fe0*/  IADD3.X R31, R33, UR9, R37, P6, !PT ;  /* 0x00000009211f7c10 */ /* 0x000fc6000b7fe425 */
[----:B------:R2:W-:Y:S01]  /*5ff0*/  @!P4 STG.E.U8 desc[UR20][R24.64+0x1], R227 ;  /* 0x000001e31800c986 */ /* 0x0005e2000c101114 */
[----:B------:R-:W-:Y:S05]  /*6000*/  @P5 BRA `(.L_x_46) ;  /* 0x0000000000045947 */ /* 0x000fea0003800000 */
[----:B------:R4:W5:Y:S02]  /*6010*/  LDG.E.U8 R32, desc[UR20][R30.64] ;  /* 0x000000141e207981 */ /* 0x000964000c1e1100 */
.L_x_46:
[----:B------:R-:W-:Y:S05]  /*6020*/  BSYNC B1 ;  /* 0x0000000000017941 */ /* 0x000fea0003800000 */
.L_x_45:
[----:B-----5:R-:W-:Y:S01]  /*6030*/  LOP3.LUT R32, R32, 0xff, RZ, 0xc0, !PT ;  /* 0x000000ff20207812 */ /* 0x020fe200078ec0ff */
[----:B------:R-:W-:Y:S01]  /*6040*/  BSSY B1, `(.L_x_47) ;  /* 0x000000b000017945 */ /* 0x000fe20003800000 */
[----:B------:R-:W-:Y:S02]  /*6050*/  ISETP.LT.OR P4, PT, R34, 0x2, !P2 ;  /* 0x000000022200780c */ /* 0x000fe40005781670 */
[----:B------:R-:W-:-:S05]  /*6060*/  F2FP.F16.E4M3.UNPACK_B R32, R32 ;  /* 0x00000020ff20723e */ /* 0x000fca00020006ff */
[----:B------:R-:W-:-:S05]  /*6070*/  HADD2.F32 R32, -RZ, R32.H0_H0 ;  /* 0x20000020ff207230 */ /* 0x000fca0000004100 */
[----:B------:R-:W-:Y:S01]  /*6080*/  FMUL R33, R32, UR31 ;  /* 0x0000001f20217c20 */ /* 0x000fe20008400000 */
[----:B------:R-:W-:-:S03]  /*6090*/  PRMT R32, RZ, 0x7610, R32 ;  /* 0x00007610ff207816 */ /* 0x000fc60000000020 */
[----:B------:R-:W-:-:S05]  /*60a0*/  FFMA R33, R226, UR32, R33 ;  /* 0x00000020e2217c23 */ /* 0x000fca0008000021 */
[----:B------:R-:W-:-:S05]  /*60b0*/  F2FP.SATFINITE.E4M3.F32.PACK_AB_MERGE_C R33, RZ, R33, RZ ;  /* 0x00000021ff21723e */ /* 0x000fca00048070ff */
[----:B------:R0:W-:Y:S01]  /*60c0*/  @!P5 STG.E.U8 desc[UR20][R26.64], R33 ;  /* 0x000000211a00d986 */ /* 0x0001e2000c101114 */
[----:B------:R-:W-:Y:S05]  /*60d0*/  @P4 BRA `(.L_x_48) ;  /* 0x0000000000044947 */ /* 0x000fea0003800000 */
[----:B------:R0:W5:Y:S02]  /*60e0*/  LDG.E.U8 R32, desc[UR20][R30.64+0x1] ;  /* 0x000001141e207981 */ /* 0x000164000c1e1100 */
.L_x_48:
[----:B------:R-:W-:Y:S05]  /*60f0*/  BSYNC B1 ;  /* 0x0000000000017941 */ /* 0x000fea0003800000 */
.L_x_47:
[----:B-----5:R-:W-:Y:S01]  /*6100*/  LOP3.LUT R32, R32, 0xff, RZ, 0xc0, !PT ;  /* 0x000000ff20207812 */ /* 0x020fe200078ec0ff */
[----:B------:R-:W-:Y:S01]  /*6110*/  BSSY B1, `(.L_x_49) ;  /* 0x000000b000017945 */ /* 0x000fe20003800000 */
[----:B------:R-:W-:Y:S02]  /*6120*/  ISETP.LT.OR P5, PT, R34, 0x9, !P1 ;  /* 0x000000092200780c */ /* 0x000fe40004fa1670 */
[----:B------:R-:W-:-:S05]  /*6130*/  F2FP.F16.E4M3.UNPACK_B R32, R32 ;  /* 0x00000020ff20723e */ /* 0x000fca00020006ff */
[----:B------:R-:W-:-:S05]  /*6140*/  HADD2.F32 R32, -RZ, R32.H0_H0 ;  /* 0x20000020ff207230 */ /* 0x000fca0000004100 */
[----:B------:R-:W-:-:S04]  /*6150*/  FMUL R32, R32, UR31 ;  /* 0x0000001f20207c20 */ /* 0x000fc80008400000 */
[----:B------:R-:W-:-:S05]  /*6160*/  FFMA R32, R225, UR32, R32 ;  /* 0x00000020e1207c23 */ /* 0x000fca0008000020 */
[----:B0-----:R-:W-:Y:S02]  /*6170*/  F2FP.SATFINITE.E4M3.F32.PACK_AB_MERGE_C R33, RZ, R32, RZ ;  /* 0x00000020ff21723e */ /* 0x001fe400048070ff */
[----:B------:R-:W-:-:S03]  /*6180*/  PRMT R32, RZ, 0x7610, R32 ;  /* 0x00007610ff207816 */ /* 0x000fc60000000020 */
[----:B------:R0:W-:Y:S01]  /*6190*/  @!P4 STG.E.U8 desc[UR20][R26.64+0x1], R33 ;  /* 0x000001211a00c986 */ /* 0x0001e2000c101114 */
[----:B------:R-:W-:Y:S05]  /*61a0*/  @P5 BRA `(.L_x_50) ;  /* 0x0000000000045947 */ /* 0x000fea0003800000 */
[----:B------:R0:W5:Y:S02]  /*61b0*/  LDG.E.U8 R32, desc[UR20][R28.64+0x8] ;  /* 0x000008141c207981 */ /* 0x000164000c1e1100 */
.L_x_50:
[----:B------:R-:W-:Y:S05]  /*61c0*/  BSYNC B1 ;  /* 0x0000000000017941 */ /* 0x000fea0003800000 */
.L_x_49:
[----:B-----5:R-:W-:Y:S01]  /*61d0*/  LOP3.LUT R32, R32, 0xff, RZ, 0xc0, !PT ;  /* 0x000000ff20207812 */ /* 0x020fe200078ec0ff */
[----:B------:R-:W-:Y:S01]  /*61e0*/  BSSY B1, `(.L_x_51) ;  /* 0x000000b000017945 */ /* 0x000fe20003800000 */
[----:B------:R-:W-:Y:S02]  /*61f0*/  ISETP.LT.OR P4, PT, R34, 0xa, !P1 ;  /* 0x0000000a2200780c */ /* 0x000fe40004f81670 */
[----:B------:R-:W-:-:S05]  /*6200*/  F2FP.F16.E4M3.UNPACK_B R32, R32 ;  /* 0x00000020ff20723e */ /* 0x000fca00020006ff */
[----:B------:R-:W-:-:S05]  /*6210*/  HADD2.F32 R32, -RZ, R32.H0_H0 ;  /* 0x20000020ff207230 */ /* 0x000fca0000004100 */
[----:B0-----:R-:W-:Y:S01]  /*6220*/  FMUL R33, R32, UR31 ;  /* 0x0000001f20217c20 */ /* 0x001fe20008400000 */
[----:B------:R-:W-:-:S03]  /*6230*/  PRMT R32, RZ, 0x7610, R32 ;  /* 0x00007610ff207816 */ /* 0x000fc60000000020 */
[----:B------:R-:W-:-:S05]  /*6240*/  FFMA R33, R224, UR32, R33 ;  /* 0x00000020e0217c23 */ /* 0x000fca0008000021 */
[----:B------:R-:W-:-:S05]  /*6250*/  F2FP.SATFINITE.E4M3.F32.PACK_AB_MERGE_C R33, RZ, R33, RZ ;  /* 0x00000021ff21723e */ /* 0x000fca00048070ff */
[----:B------:R0:W-:Y:S01]  /*6260*/  @!P5 STG.E.U8 desc[UR20][R24.64+0x8], R33 ;  /* 0x000008211800d986 */ /* 0x0001e2000c101114 */
[----:B------:R-:W-:Y:S05]  /*6270*/  @P4 BRA `(.L_x_52) ;  /* 0x0000000000044947 */ /* 0x000fea0003800000 */
[----:B------:R0:W5:Y:S02]  /*6280*/  LDG.E.U8 R32, desc[UR20][R28.64+0x9] ;  /* 0x000009141c207981 */ /* 0x000164000c1e1100 */
.L_x_52:
[----:B------:R-:W-:Y:S05]  /*6290*/  BSYNC B1 ;  /* 0x0000000000017941 */ /* 0x000fea0003800000 */
.L_x_51:
        /* <DEDUP_REMOVED lines=12> */
.L_x_54:
[----:B------:R-:W-:Y:S05]  /*6360*/  BSYNC B1 ;  /* 0x0000000000017941 */ /* 0x000fea0003800000 */
.L_x_53:
        /* <DEDUP_REMOVED lines=12> */
.L_x_56:
[----:B------:R-:W-:Y:S05]  /*6430*/  BSYNC B1 ;  /* 0x0000000000017941 */ /* 0x000fea0003800000 */
.L_x_55:
        /* <DEDUP_REMOVED lines=12> */
.L_x_58:
[----:B------:R-:W-:Y:S05]  /*6500*/  BSYNC B1 ;  /* 0x0000000000017941 */ /* 0x000fea0003800000 */
.L_x_57:
        /* <DEDUP_REMOVED lines=12> */
.L_x_60:
[----:B------:R-:W-:Y:S05]  /*65d0*/  BSYNC B1 ;  /* 0x0000000000017941 */ /* 0x000fea0003800000 */
.L_x_59:
        /* <DEDUP_REMOVED lines=12> */
.L_x_62:
[----:B------:R-:W-:Y:S05]  /*66a0*/  BSYNC B1 ;  /* 0x0000000000017941 */ /* 0x000fea0003800000 */
.L_x_61:
        /* <DEDUP_REMOVED lines=12> */
.L_x_64:
[----:B------:R-:W-:Y:S05]  /*6770*/  BSYNC B1 ;  /* 0x0000000000017941 */ /* 0x000fea0003800000 */
.L_x_63:
        /* <DEDUP_REMOVED lines=12> */
.L_x_66:
[----:B------:R-:W-:Y:S05]  /*6840*/  BSYNC B1 ;  /* 0x0000000000017941 */ /* 0x000fea0003800000 */
.L_x_65:
        /* <DEDUP_REMOVED lines=12> */
.L_x_68:
[----:B------:R-:W-:Y:S05]  /*6910*/  BSYNC B1 ;  /* 0x0000000000017941 */ /* 0x000fea0003800000 */
.L_x_67:
        /* <DEDUP_REMOVED lines=12> */
.L_x_70:
[----:B------:R-:W-:Y:S05]  /*69e0*/  BSYNC B1 ;  /* 0x0000000000017941 */ /* 0x000fea0003800000 */
.L_x_69:
        /* <DEDUP_REMOVED lines=12> */
.L_x_72:
[----:B------:R-:W-:Y:S05]  /*6ab0*/  BSYNC B1 ;  /* 0x0000000000017941 */ /* 0x000fea0003800000 */
.L_x_71:
        /* <DEDUP_REMOVED lines=12> */
.L_x_74:
[----:B------:R-:W-:Y:S05]  /*6b80*/  BSYNC B1 ;  /* 0x0000000000017941 */ /* 0x000fea0003800000 */
.L_x_73:
        /* <DEDUP_REMOVED lines=12> */
.L_x_76:
[----:B------:R-:W-:Y:S05]  /*6c50*/  BSYNC B1 ;  /* 0x0000000000017941 */ /* 0x000fea0003800000 */
.L_x_75:
        /* <DEDUP_REMOVED lines=12> */
.L_x_78:
[----:B------:R-:W-:Y:S05]  /*6d20*/  BSYNC B1 ;  /* 0x0000000000017941 */ /* 0x000fea0003800000 */
.L_x_77:
        /* <DEDUP_REMOVED lines=12> */
.L_x_80:
[----:B------:R-:W-:Y:S05]  /*6df0*/  BSYNC B1 ;  /* 0x0000000000017941 */ /* 0x000fea0003800000 */
.L_x_79:
        /* <DEDUP_REMOVED lines=12> */
.L_x_82:
[----:B------:R-:W-:Y:S05]  /*6ec0*/  BSYNC B1 ;  /* 0x0000000000017941 */ /* 0x000fea0003800000 */
.L_x_81:
        /* <DEDUP_REMOVED lines=12> */
.L_x_84:
[----:B------:R-:W-:Y:S05]  /*6f90*/  BSYNC B1 ;  /* 0x0000000000017941 */ /* 0x000fea0003800000 */
.L_x_83:
        /* <DEDUP_REMOVED lines=12> */
.L_x_86:
[----:B------:R-:W-:Y:S05]  /*7060*/  BSYNC B1 ;  /* 0x0000000000017941 */ /* 0x000fea0003800000 */
.L_x_85:
        /* <DEDUP_REMOVED lines=12> */
.L_x_88:
[----:B------:R-:W-:Y:S05]  /*7130*/  BSYNC B1 ;  /* 0x0000000000017941 */ /* 0x000fea0003800000 */
.L_x_87:
        /* <DEDUP_REMOVED lines=12> */
.L_x_90:
[----:B------:R-:W-:Y:S05]  /*7200*/  BSYNC B1 ;  /* 0x0000000000017941 */ /* 0x000fea0003800000 */
.L_x_89:
        /* <DEDUP_REMOVED lines=12> */
.L_x_92:
[----:B------:R-:W-:Y:S05]  /*72d0*/  BSYNC B1 ;  /* 0x0000000000017941 */ /* 0x000fea0003800000 */
.L_x_91:
        /* <DEDUP_REMOVED lines=12> */
.L_x_94:
[----:B------:R-:W-:Y:S05]  /*73a0*/  BSYNC B1 ;  /* 0x0000000000017941 */ /* 0x000fea0003800000 */
.L_x_93:
        /* <DEDUP_REMOVED lines=12> */
.L_x_96:
[----:B------:R-:W-:Y:S05]  /*7470*/  BSYNC B1 ;  /* 0x0000000000017941 */ /* 0x000fea0003800000 */
.L_x_95:
        /* <DEDUP_REMOVED lines=12> */
.L_x_98:
[----:B------:R-:W-:Y:S05]  /*7540*/  BSYNC B1 ;  /* 0x0000000000017941 */ /* 0x000fea0003800000 */
.L_x_97:
        /* <DEDUP_REMOVED lines=12> */
.L_x_100:
[----:B------:R-:W-:Y:S05]  /*7610*/  BSYNC B1 ;  /* 0x0000000000017941 */ /* 0x000fea0003800000 */
.L_x_99:
        /* <DEDUP_REMOVED lines=12> */
.L_x_102:
[----:B------:R-:W-:Y:S05]  /*76e0*/  BSYNC B1 ;  /* 0x0000000000017941 */ /* 0x000fea0003800000 */
.L_x_101:
        /* <DEDUP_REMOVED lines=12> */
.L_x_104:
[----:B------:R-:W-:Y:S05]  /*77b0*/  BSYNC B1 ;  /* 0x0000000000017941 */ /* 0x000fea0003800000 */
.L_x_103:
        /* <DEDUP_REMOVED lines=12> */
.L_x_106:
[----:B------:R-:W-:Y:S05]  /*7880*/  BSYNC B1 ;  /* 0x0000000000017941 */ /* 0x000fea0003800000 */
.L_x_105:
        /* <DEDUP_REMOVED lines=12> */
.L_x_108:
[----:B------:R-:W-:Y:S05]  /*7950*/  BSYNC B1 ;  /* 0x0000000000017941 */ /* 0x000fea0003800000 */
.L_x_107:
        /* <DEDUP_REMOVED lines=12> */
.L_x_110:
[----:B------:R-:W-:Y:S05]  /*7a20*/  BSYNC B1 ;  /* 0x0000000000017941 */ /* 0x000fea0003800000 */
.L_x_109:
        /* <DEDUP_REMOVED lines=12> */
.L_x_112:
[----:B------:R-:W-:Y:S05]  /*7af0*/  BSYNC B1 ;  /* 0x0000000000017941 */ /* 0x000fea0003800000 */
.L_x_111:
        /* <DEDUP_REMOVED lines=12> */
.L_x_114:
[----:B------:R-:W-:Y:S05]  /*7bc0*/  BSYNC B1 ;  /* 0x0000000000017941 */ /* 0x000fea0003800000 */
.L_x_113:
        /* <DEDUP_REMOVED lines=12> */
.L_x_116:
[----:B------:R-:W-:Y:S05]  /*7c90*/  BSYNC B1 ;  /* 0x0000000000017941 */ /* 0x000fea0003800000 */
.L_x_115:
        /* <DEDUP_REMOVED lines=12> */
.L_x_118:
[----:B------:R-:W-:Y:S05]  /*7d60*/  BSYNC B1 ;  /* 0x0000000000017941 */ /* 0x000fea0003800000 */
.L_x_117:
        /* <DEDUP_REMOVED lines=12> */
.L_x_120:
[----:B------:R-:W-:Y:S05]  /*7e30*/  BSYNC B1 ;  /* 0x0000000000017941 */ /* 0x000fea0003800000 */
.L_x_119:
        /* <DEDUP_REMOVED lines=12> */
.L_x_122:
[----:B------:R-:W-:Y:S05]  /*7f00*/  BSYNC B1 ;  /* 0x0000000000017941 */ /* 0x000fea0003800000 */
.L_x_121:
        /* <DEDUP_REMOVED lines=12> */
.L_x_124:
[----:B------:R-:W-:Y:S05]  /*7fd0*/  BSYNC B1 ;  /* 0x0000000000017941 */ /* 0x000fea0003800000 */
.L_x_123:
        /* <DEDUP_REMOVED lines=12> */
.L_x_126:
[----:B------:R-:W-:Y:S05]  /*80a0*/  BSYNC B1 ;  /* 0x0000000000017941 */ /* 0x000fea0003800000 */
.L_x_125:
        /* <DEDUP_REMOVED lines=12> */
.L_x_128:
[----:B------:R-:W-:Y:S05]  /*8170*/  BSYNC B1 ;  /* 0x0000000000017941 */ /* 0x000fea0003800000 */
.L_x_127:
        /* <DEDUP_REMOVED lines=12> */
.L_x_130:
[----:B------:R-:W-:Y:S05]  /*8240*/  BSYNC B1 ;  /* 0x0000000000017941 */ /* 0x000fea0003800000 */
.L_x_129:
        /* <DEDUP_REMOVED lines=12> */
.L_x_132:
[----:B------:R-:W-:Y:S05]  /*8310*/  BSYNC B1 ;  /* 0x0000000000017941 */ /* 0x000fea0003800000 */
.L_x_131:
        /* <DEDUP_REMOVED lines=12> */
.L_x_134:
[----:B------:R-:W-:Y:S05]  /*83e0*/  BSYNC B1 ;  /* 0x0000000000017941 */ /* 0x000fea0003800000 */
.L_x_133:
        /* <DEDUP_REMOVED lines=12> */
.L_x_136:
[----:B------:R-:W-:Y:S05]  /*84b0*/  BSYNC B1 ;  /* 0x0000000000017941 */ /* 0x000fea0003800000 */
.L_x_135:
        /* <DEDUP_REMOVED lines=12> */
.L_x_138:
[----:B------:R-:W-:Y:S05]  /*8580*/  BSYNC B1 ;  /* 0x0000000000017941 */ /* 0x000fea0003800000 */
.L_x_137:
        /* <DEDUP_REMOVED lines=12> */
.L_x_140:
[----:B------:R-:W-:Y:S05]  /*8650*/  BSYNC B1 ;  /* 0x0000000000017941 */ /* 0x000fea0003800000 */
.L_x_139:
        /* <DEDUP_REMOVED lines=12> */
.L_x_142:
[----:B------:R-:W-:Y:S05]  /*8720*/  BSYNC B1 ;  /* 0x0000000000017941 */ /* 0x000fea0003800000 */
.L_x_141:
        /* <DEDUP_REMOVED lines=12> */
.L_x_144:
[----:B------:R-:W-:Y:S05]  /*87f0*/  BSYNC B1 ;  /* 0x0000000000017941 */ /* 0x000fea0003800000 */
.L_x_143:
        /* <DEDUP_REMOVED lines=12> */
.L_x_146:
[----:B------:R-:W-:Y:S05]  /*88c0*/  BSYNC B1 ;  /* 0x0000000000017941 */ /* 0x000fea0003800000 */
.L_x_145:
        /* <DEDUP_REMOVED lines=12> */
.L_x_148:
[----:B------:R-:W-:Y:S05]  /*8990*/  BSYNC B1 ;  /* 0x0000000000017941 */ /* 0x000fea0003800000 */
.L_x_147:
        /* <DEDUP_REMOVED lines=12> */
.L_x_150:
[----:B------:R-:W-:Y:S05]  /*8a60*/  BSYNC B1 ;  /* 0x0000000000017941 */ /* 0x000fea0003800000 */
.L_x_149:
        /* <DEDUP_REMOVED lines=12> */
.L_x_152:
[----:B------:R-:W-:Y:S05]  /*8b30*/  BSYNC B1 ;  /* 0x0000000000017941 */ /* 0x000fea0003800000 */
.L_x_151:
        /* <DEDUP_REMOVED lines=12> */
.L_x_154:
[----:B------:R-:W-:Y:S05]  /*8c00*/  BSYNC B1 ;  /* 0x0000000000017941 */ /* 0x000fea0003800000 */
.L_x_153:
        /* <DEDUP_REMOVED lines=12> */
.L_x_156:
[----:B------:R-:W-:Y:S05]  /*8cd0*/  BSYNC B1 ;  /* 0x0000000000017941 */ /* 0x000fea0003800000 */
.L_x_155:
        /* <DEDUP_REMOVED lines=12> */
.L_x_158:
[----:B------:R-:W-:Y:S05]  /*8da0*/  BSYNC B1 ;  /* 0x0000000000017941 */ /* 0x000fea0003800000 */
.L_x_157:
        /* <DEDUP_REMOVED lines=12> */
.L_x_160:
[----:B------:R-:W-:Y:S05]  /*8e70*/  BSYNC B1 ;  /* 0x0000000000017941 */ /* 0x000fea0003800000 */
.L_x_159:
        /* <DEDUP_REMOVED lines=12> */
.L_x_162:
[----:B------:R-:W-:Y:S05]  /*8f40*/  BSYNC B1 ;  /* 0x0000000000017941 */ /* 0x000fea0003800000 */
.L_x_161:
        /* <DEDUP_REMOVED lines=12> */
.L_x_164:
[----:B------:R-:W-:Y:S05]  /*9010*/  BSYNC B1 ;  /* 0x0000000000017941 */ /* 0x000fea0003800000 */
.L_x_163:
        /* <DEDUP_REMOVED lines=12> */
.L_x_166:
[----:B------:R-:W-:Y:S05]  /*90e0*/  BSYNC B1 ;  /* 0x0000000000017941 */ /* 0x000fea0003800000 */
.L_x_165:
        /* <DEDUP_REMOVED lines=12> */
.L_x_168:
[----:B------:R-:W-:Y:S05]  /*91b0*/  BSYNC B1 ;  /* 0x0000000000017941 */ /* 0x000fea0003800000 */
.L_x_167:
        /* <DEDUP_REMOVED lines=12> */
.L_x_170:
[----:B------:R-:W-:Y:S05]  /*9280*/  BSYNC B1 ;  /* 0x0000000000017941 */ /* 0x000fea0003800000 */
.L_x_169:
        /* <DEDUP_REMOVED lines=12> */
.L_x_172:
[----:B------:R-:W-:Y:S05]  /*9350*/  BSYNC B1 ;  /* 0x0000000000017941 */ /* 0x000fea0003800000 */
.L_x_171:
        /* <DEDUP_REMOVED lines=12> */
.L_x_174:
[----:B------:R-:W-:Y:S05]  /*9420*/  BSYNC B1 ;  /* 0x0000000000017941 */ /* 0x000fea0003800000 */
.L_x_173:
        /* <DEDUP_REMOVED lines=12> */
.L_x_176:
[----:B------:R-:W-:Y:S05]  /*94f0*/  BSYNC B1 ;  /* 0x0000000000017941 */ /* 0x000fea0003800000 */
.L_x_175:
        /* <DEDUP_REMOVED lines=12> */
.L_x_178:
[----:B------:R-:W-:Y:S05]  /*95c0*/  BSYNC B1 ;  /* 0x0000000000017941 */ /* 0x000fea0003800000 */
.L_x_177:
        /* <DEDUP_REMOVED lines=12> */
.L_x_180:
[----:B------:R-:W-:Y:S05]  /*9690*/  BSYNC B1 ;  /* 0x0000000000017941 */ /* 0x000fea0003800000 */
.L_x_179:
        /* <DEDUP_REMOVED lines=12> */
.L_x_182:
[----:B------:R-:W-:Y:S05]  /*9760*/  BSYNC B1 ;  /* 0x0000000000017941 */ /* 0x000fea0003800000 */
.L_x_181:
        /* <DEDUP_REMOVED lines=12> */
.L_x_184:
[----:B------:R-:W-:Y:S05]  /*9830*/  BSYNC B1 ;  /* 0x0000000000017941 */ /* 0x000fea0003800000 */
.L_x_183:
        /* <DEDUP_REMOVED lines=12> */
.L_x_186:
[----:B------:R-:W-:Y:S05]  /*9900*/  BSYNC B1 ;  /* 0x0000000000017941 */ /* 0x000fea0003800000 */
.L_x_185:
        /* <DEDUP_REMOVED lines=12> */
.L_x_188:
[----:B------:R-:W-:Y:S05]  /*99d0*/  BSYNC B1 ;  /* 0x0000000000017941 */ /* 0x000fea0003800000 */
.L_x_187:
        /* <DEDUP_REMOVED lines=12> */
.L_x_190:
[----:B------:R-:W-:Y:S05]  /*9aa0*/  BSYNC B1 ;  /* 0x0000000000017941 */ /* 0x000fea0003800000 */
.L_x_189:
        /* <DEDUP_REMOVED lines=12> */
.L_x_192:
[----:B------:R-:W-:Y:S05]  /*9b70*/  BSYNC B1 ;  /* 0x0000000000017941 */ /* 0x000fea0003800000 */
.L_x_191:
        /* <DEDUP_REMOVED lines=12> */
.L_x_194:
[----:B------:R-:W-:Y:S05]  /*9c40*/  BSYNC B1 ;  /* 0x0000000000017941 */ /* 0x000fea0003800000 */
.L_x_193:
        /* <DEDUP_REMOVED lines=12> */
.L_x_196:
[----:B------:R-:W-:Y:S05]  /*9d10*/  BSYNC B1 ;  /* 0x0000000000017941 */ /* 0x000fea0003800000 */
.L_x_195:
[----:B-----5:R-:W-:Y:S01]  /*9d20*/  LOP3.LUT R32, R32, 0xff, RZ, 0xc0, !PT ;  /* 0x000000ff20207812 */ /* 0x020fe200078ec0ff */
[----:B------:R-:W-:Y:S01]  /*9d30*/  BSSY B1, `(.L_x_197) ;  /* 0x000000b000017945 */ /* 0x000fe20003800000 */
[----:B------:R-:W-:Y:S02]  /*9d40*/  ISETP.LT.OR P5, PT, R34, 0x99, !P2 ;  /* 0x000000992200780c */ /* 0x000fe400057a1670 */
[----:B------:R-:W-:-:S05]  /*9d50*/  F2FP.F16.E4M3.UNPACK_B R32, R32 ;  /* 0x00000020ff20723e */ /* 0x000fca00020006ff */
[----:B------:R-:W-:-:S05]  /*9d60*/  HADD2.F32 R32, -RZ, R32.H0_H0 ;  /* 0x20000020ff207230 */ /* 0x000fca0000004100 */
[----:B------:R-:W-:-:S04]  /*9d70*/  FMUL R32, R32, UR31 ;  /* 0x0000001f20207c20 */ /* 0x000fc80008400000 */
[----:B------:R-:W-:Y:S01]  /*9d80*/  FFMA R32, R23, UR32, R32 ;  /* 0x0000002017207c23 */ /* 0x000fe20008000020 */
[----:B------:R-:W-:-:S04]  /*9d90*/  PRMT R23, RZ, 0x7610, R23 ;  /* 0x00007610ff177816 */ /* 0x000fc80000000017 */
[----:B0-----:R-:W-:-:S05]  /*9da0*/  F2FP.SATFINITE.E4M3.F32.PACK_AB_MERGE_C R33, RZ, R32, RZ ;  /* 0x00000020ff21723e */ /* 0x001fca00048070ff */
[----:B------:R0:W-:Y:S01]  /*9db0*/  @!P4 STG.E.U8 desc[UR20][R24.64+0x99], R33 ;  /* 0x000099211800c986 */ /* 0x0001e2000c101114 */
[----:B------:R-:W-:Y:S05]  /*9dc0*/  @P5 BRA `(.L_x_198) ;  /* 0x0000000000045947 */ /* 0x000fea0003800000 */
[----:B------:R0:W5:Y:S02]  /*9dd0*/  LDG.E.U8 R23, desc[UR20][R30.64+0x98] ;  /* 0x000098141e177981 */ /* 0x000164000c1e1100 */
.L_x_198:
[----:B------:R-:W-:Y:S05]  /*9de0*/  BSYNC B1 ;  /* 0x0000000000017941 */ /* 0x000fea0003800000 */
.L_x_197:
        /* <DEDUP_REMOVED lines=8> */
[----:B------:R-:W-:-:S05]  /*9e70*/  F2FP.SATFINITE.E4M3.F32.PACK_AB_MERGE_C R23, RZ, R23, RZ ;  /* 0x00000017ff17723e */ /* 0x000fca00048070ff */
[----:B------:R0:W-:Y:S01]  /*9e80*/  @!P5 STG.E.U8 desc[UR20][R26.64+0x98], R23 ;  /* 0x000098171a00d986 */ /* 0x0001e2000c101114 */
[----:B------:R-:W-:Y:S05]  /*9e90*/  @P4 BRA `(.L_x_200) ;  /* 0x0000000000044947 */ /* 0x000fea0003800000 */
[----:B------:R0:W5:Y:S02]  /*9ea0*/  LDG.E.U8 R22, desc[UR20][R30.64+0x99] ;  /* 0x000099141e167981 */ /* 0x000164000c1e1100 */
.L_x_200:
[----:B------:R-:W-:Y:S05]  /*9eb0*/  BSYNC B1 ;  /* 0x0000000000017941 */ /* 0x000fea0003800000 */
.L_x_199:
        /* <DEDUP_REMOVED lines=12> */
.L_x_202:
[----:B------:R-:W-:Y:S05]  /*9f80*/  BSYNC B1 ;  /* 0x0000000000017941 */ /* 0x000fea0003800000 */
.L_x_201:
        /* <DEDUP_REMOVED lines=12> */
.L_x_204:
[----:B------:R-:W-:Y:S05]  /*a050*/  BSYNC B1 ;  /* 0x0000000000017941 */ /* 0x000fea0003800000 */
.L_x_203:
        /* <DEDUP_REMOVED lines=12> */
.L_x_206:
[----:B------:R-:W-:Y:S05]  /*a120*/  BSYNC B1 ;  /* 0x0000000000017941 */ /* 0x000fea0003800000 */
.L_x_205:
        /* <DEDUP_REMOVED lines=12> */
.L_x_208:
[----:B------:R-:W-:Y:S05]  /*a1f0*/  BSYNC B1 ;  /* 0x0000000000017941 */ /* 0x000fea0003800000 */
.L_x_207:
        /* <DEDUP_REMOVED lines=12> */
.L_x_210:
[----:B------:R-:W-:Y:S05]  /*a2c0*/  BSYNC B1 ;  /* 0x0000000000017941 */ /* 0x000fea0003800000 */
.L_x_209:
        /* <DEDUP_REMOVED lines=12> */
.L_x_212:
[----:B------:R-:W-:Y:S05]  /*a390*/  BSYNC B1 ;  /* 0x0000000000017941 */ /* 0x000fea0003800000 */
.L_x_211:
        /* <DEDUP_REMOVED lines=12> */
.L_x_214:
[----:B------:R-:W-:Y:S05]  /*a460*/  BSYNC B1 ;  /* 0x0000000000017941 */ /* 0x000fea0003800000 */
.L_x_213:
        /* <DEDUP_REMOVED lines=12> */
.L_x_216:
[----:B------:R-:W-:Y:S05]  /*a530*/  BSYNC B1 ;  /* 0x0000000000017941 */ /* 0x000fea0003800000 */
.L_x_215:
        /* <DEDUP_REMOVED lines=12> */
.L_x_218:
[----:B------:R-:W-:Y:S05]  /*a600*/  BSYNC B1 ;  /* 0x0000000000017941 */ /* 0x000fea0003800000 */
.L_x_217:
        /* <DEDUP_REMOVED lines=12> */
.L_x_220:
[----:B------:R-:W-:Y:S05]  /*a6d0*/  BSYNC B1 ;  /* 0x0000000000017941 */ /* 0x000fea0003800000 */
.L_x_219:
        /* <DEDUP_REMOVED lines=12> */
.L_x_222:
[----:B------:R-:W-:Y:S05]  /*a7a0*/  BSYNC B1 ;  /* 0x0000000000017941 */ /* 0x000fea0003800000 */
.L_x_221:
        /* <DEDUP_REMOVED lines=12> */
.L_x_224:
[----:B------:R-:W-:Y:S05]  /*a870*/  BSYNC B1 ;  /* 0x0000000000017941 */ /* 0x000fea0003800000 */
.L_x_223:
        /* <DEDUP_REMOVED lines=12> */
.L_x_226:
[----:B------:R-:W-:Y:S05]  /*a940*/  BSYNC B1 ;  /* 0x0000000000017941 */ /* 0x000fea0003800000 */
.L_x_225:
        /* <DEDUP_REMOVED lines=12> */
.L_x_228:
[----:B------:R-:W-:Y:S05]  /*aa10*/  BSYNC B1 ;  /* 0x0000000000017941 */ /* 0x000fea0003800000 */
.L_x_227:
        /* <DEDUP_REMOVED lines=12> */
.L_x_230:
[----:B------:R-:W-:Y:S05]  /*aae0*/  BSYNC B1 ;  /* 0x0000000000017941 */ /* 0x000fea0003800000 */
.L_x_229:
        /* <DEDUP_REMOVED lines=12> */
.L_x_232:
[----:B------:R-:W-:Y:S05]  /*abb0*/  BSYNC B1 ;  /* 0x0000000000017941 */ /* 0x000fea0003800000 */
.L_x_231:
        /* <DEDUP_REMOVED lines=12> */
.L_x_234:
[----:B------:R-:W-:Y:S05]  /*ac80*/  BSYNC B1 ;  /* 0x0000000000017941 */ /* 0x000fea0003800000 */
.L_x_233:
        /* <DEDUP_REMOVED lines=12> */
.L_x_236:
[----:B------:R-:W-:Y:S05]  /*ad50*/  BSYNC B1 ;  /* 0x0000000000017941 */ /* 0x000fea0003800000 */
.L_x_235:
        /* <DEDUP_REMOVED lines=12> */
.L_x_238:
[----:B------:R-:W-:Y:S05]  /*ae20*/  BSYNC B1 ;  /* 0x0000000000017941 */ /* 0x000fea0003800000 */
.L_x_237:
        /* <DEDUP_REMOVED lines=12> */
.L_x_240:
[----:B------:R-:W-:Y:S05]  /*aef0*/  BSYNC B1 ;  /* 0x0000000000017941 */ /* 0x000fea0003800000 */
.L_x_239:
[----:B-----5:R-:W-:Y:S01]  /*af00*/  LOP3.LUT R2, R2, 0xff, RZ, 0xc0, !PT ;  /* 0x000000ff02027812 */ /* 0x020fe200078ec0ff */
[----:B------:R-:W-:Y:S01]  /*af10*/  BSSY B1, `(.L_x_241) ;  /* 0x000000b000017945 */ /* 0x000fe20003800000 */
[----:B------:R-:W-:Y:S02]  /*af20*/  ISETP.LT.OR P5, PT, R34, 0xc9, !P1 ;  /* 0x000000c92200780c */ /* 0x000fe40004fa1670 */
[----:B------:R-:W-:-:S05]  /*af30*/  F2FP.F16.E4M3.UNPACK_B R2, R2 ;  /* 0x00000002ff02723e */ /* 0x000fca00020006ff */
[----:B------:R-:W-:-:S05]  /*af40*/  HADD2.F32 R2, -RZ, R2.H0_H0 ;  /* 0x20000002ff027230 */ /* 0x000fca0000004100 */
[----:B0-----:R-:W-:-:S04]  /*af50*/  FMUL R3, R2, UR31 ;  /* 0x0000001f02037c20 */ /* 0x001fc80008400000 */
[----:B------:R-:W-:Y:S01]  /*af60*/  FFMA R3, R0, UR32, R3 ;  /* 0x0000002000037c23 */ /* 0x000fe20008000003 */
[----:B------:R-:W-:-:S04]  /*af70*/  PRMT R0, RZ, 0x7610, R0 ;  /* 0x00007610ff007816 */ /* 0x000fc80000000000 */
[----:B------:R-:W-:-:S05]  /*af80*/  F2FP.SATFINITE.E4M3.F32.PACK_AB_MERGE_C R3, RZ, R3, RZ ;  /* 0x00000003ff03723e */ /* 0x000fca00048070ff */
[----:B------:R0:W-:Y:S01]  /*af90*/  @!P4 STG.E.U8 desc[UR20][R26.64+0xc1], R3 ;  /* 0x0000c1031a00c986 */ /* 0x0001e2000c101114 */
[----:B------:R-:W-:Y:S05]  /*afa0*/  @P5 BRA `(.L_x_242) ;  /* 0x0000000000045947 */ /* 0x000fea0003800000 */
[----:B------:R0:W5:Y:S02]  /*afb0*/  LDG.E.U8 R0, desc[UR20][R28.64+0xc8] ;  /* 0x0000c8141c007981 */ /* 0x000164000c1e1100 */
.L_x_242:
[----:B------:R-:W-:Y:S05]  /*afc0*/  BSYNC B1 ;  /* 0x0000000000017941 */ /* 0x000fea0003800000 */
.L_x_241:
[----:B------:R-:W2:Y:S01]  /*afd0*/  LDL.LU R2, [R1] ;  /* 0x0000000001027983 */ /* 0x000ea20000300800 */
[----:B-----5:R-:W-:Y:S01]  /*afe0*/  LOP3.LUT R0, R0, 0xff, RZ, 0xc0, !PT ;  /* 0x000000ff00007812 */ /* 0x020fe200078ec0ff */
[----:B------:R-:W-:Y:S01]  /*aff0*/  BSSY B1, `(.L_x_243) ;  /* 0x000000b000017945 */ /* 0x000fe20003800000 */
[----:B------:R-:W-:Y:S02]  /*b000*/  ISETP.LT.OR P4, PT, R34, 0xca, !P1 ;  /* 0x000000ca2200780c */ /* 0x000fe40004f81670 */
[----:B------:R-:W-:-:S05]  /*b010*/  F2FP.F16.E4M3.UNPACK_B R0, R0 ;  /* 0x00000000ff00723e */ /* 0x000fca00020006ff */
[----:B------:R-:W-:-:S05]  /*b020*/  HADD2.F32 R0, -RZ, R0.H0_H0 ;  /* 0x20000000ff007230 */ /* 0x000fca0000004100 */
[----:B------:R-:W-:-:S04]  /*b030*/  FMUL R0, R0, UR31 ;  /* 0x0000001f00007c20 */ /* 0x000fc80008400000 */
[----:B--2---:R-:W-:-:S05]  /*b040*/  FFMA R0, R2, UR32, R0 ;  /* 0x0000002002007c23 */ /* 0x004fca0008000000 */
[----:B0-----:R-:W-:Y:S02]  /*b050*/  F2FP.SATFINITE.E4M3.F32.PACK_AB_MERGE_C R3, RZ, R0, RZ ;  /* 0x00000000ff03723e */ /* 0x001fe400048070ff */
[----:B------:R-:W-:-:S03]  /*b060*/  PRMT R0, RZ, 0x7610, R0 ;  /* 0x00007610ff007816 */ /* 0x000fc60000000000 */
[----:B------:R0:W-:Y:S01]  /*b070*/  @!P5 STG.E.U8 desc[UR20][R24.64+0xc8], R3 ;  /* 0x0000c8031800d986 */ /* 0x0001e2000c101114 */
[----:B------:R-:W-:Y:S05]  /*b080*/  @P4 BRA `(.L_x_244) ;  /* 0x0000000000044947 */ /* 0x000fea0003800000 */
[----:B------:R2:W5:Y:S02]  /*b090*/  LDG.E.U8 R0, desc[UR20][R28.64+0xc9] ;  /* 0x0000c9141c007981 */ /* 0x000564000c1e1100 */
.L_x_244:
[----:B------:R-:W-:Y:S05]  /*b0a0*/  BSYNC B1 ;  /* 0x0000000000017941 */ /* 0x000fea0003800000 */
.L_x_243:
[----:B------:R-:W3:Y:S01]  /*b0b0*/  LDL.LU R2, [R1+0x4] ;  /* 0x0000040001027983 */ /* 0x000ee20000300800 */
[----:B-----5:R-:W-:Y:S01]  /*b0c0*/  LOP3.LUT R0, R0, 0xff, RZ, 0xc0, !PT ;  /* 0x000000ff00007812 */ /* 0x020fe200078ec0ff */
[----:B------:R-:W-:Y:S01]  /*b0d0*/  BSSY B1, `(.L_x_245) ;  /* 0x000000b000017945 */ /* 0x000fe20003800000 */
[----:B------:R-:W-:Y:S02]  /*b0e0*/  ISETP.LT.OR P5, PT, R34, 0xc9, !P2 ;  /* 0x000000c92200780c */ /* 0x000fe400057a1670 */
[----:B------:R-:W-:-:S05]  /*b0f0*/  F2FP.F16.E4M3.UNPACK_B R0, R0 ;  /* 0x00000000ff00723e */ /* 0x000fca00020006ff */
[----:B------:R-:W-:-:S05]  /*b100*/  HADD2.F32 R0, -RZ, R0.H0_H0 ;  /* 0x20000000ff007230 */ /* 0x000fca0000004100 */
[----:B------:R-:W-:-:S04]  /*b110*/  FMUL R0, R0, UR31 ;  /* 0x0000001f00007c20 */ /* 0x000fc80008400000 */
[----:B---3--:R-:W-:-:S05]  /*b120*/  FFMA R0, R2, UR32, R0 ;  /* 0x0000002002007c23 */ /* 0x008fca0008000000 */
[----:B0-----:R-:W-:Y:S02]  /*b130*/  F2FP.SATFINITE.E4M3.F32.PACK_AB_MERGE_C R3, RZ, R0, RZ ;  /* 0x00000000ff03723e */ /* 0x001fe400048070ff */
[----:B------:R-:W-:-:S03]  /*b140*/  PRMT R0, RZ, 0x7610, R0 ;  /* 0x00007610ff007816 */ /* 0x000fc60000000000 */
[----:B------:R0:W-:Y:S01]  /*b150*/  @!P4 STG.E.U8 desc[UR20][R24.64+0xc9], R3 ;  /* 0x0000c9031800c986 */ /* 0x0001e2000c101114 */
[----:B------:R-:W-:Y:S05]  /*b160*/  @P5 BRA `(.L_x_246) ;  /* 0x0000000000045947 */ /* 0x000fea0003800000 */
[----:B------:R3:W5:Y:S02]  /*b170*/  LDG.E.U8 R0, desc[UR20][R30.64+0xc8] ;  /* 0x0000c8141e007981 */ /* 0x000764000c1e1100 */
.L_x_246:
[----:B------:R-:W-:Y:S05]  /*b180*/  BSYNC B1 ;  /* 0x0000000000017941 */ /* 0x000fea0003800000 */
.L_x_245:
[----:B------:R-:W2:Y:S01]  /*b190*/  LDL.LU R2, [R1+0x8] ;  /* 0x0000080001027983 */ /* 0x000ea20000300800 */
        /* <DEDUP_REMOVED lines=12> */
.L_x_248:
[----:B------:R-:W-:Y:S05]  /*b260*/  BSYNC B1 ;  /* 0x0000000000017941 */ /* 0x000fea0003800000 */
.L_x_247:
        /* <DEDUP_REMOVED lines=13> */
.L_x_250:
[----:B------:R-:W-:Y:S05]  /*b340*/  BSYNC B1 ;  /* 0x0000000000017941 */ /* 0x000fea0003800000 */
.L_x_249:
        /* <DEDUP_REMOVED lines=13> */
.L_x_252:
[----:B------:R-:W-:Y:S05]  /*b420*/  BSYNC B1 ;  /* 0x0000000000017941 */ /* 0x000fea0003800000 */
.L_x_251:
        /* <DEDUP_REMOVED lines=13> */
.L_x_254:
[----:B------:R-:W-:Y:S05]  /*b500*/  BSYNC B1 ;  /* 0x0000000000017941 */ /* 0x000fea0003800000 */
.L_x_253:
        /* <DEDUP_REMOVED lines=13> */
.L_x_256:
[----:B------:R-:W-:Y:S05]  /*b5e0*/  BSYNC B1 ;  /* 0x0000000000017941 */ /* 0x000fea0003800000 */
.L_x_255:
        /* <DEDUP_REMOVED lines=13> */
.L_x_258:
[----:B------:R-:W-:Y:S05]  /*b6c0*/  BSYNC B1 ;  /* 0x0000000000017941 */ /* 0x000fea0003800000 */
.L_x_257:
        /* <DEDUP_REMOVED lines=13> */
.L_x_260:
[----:B------:R-:W-:Y:S05]  /*b7a0*/  BSYNC B1 ;  /* 0x0000000000017941 */ /* 0x000fea0003800000 */
.L_x_259:
        /* <DEDUP_REMOVED lines=13> */
.L_x_262:
[----:B------:R-:W-:Y:S05]  /*b880*/  BSYNC B1 ;  /* 0x0000000000017941 */ /* 0x000fea0003800000 */
.L_x_261:
        /* <DEDUP_REMOVED lines=13> */
.L_x_264:
[----:B------:R-:W-:Y:S05]  /*b960*/  BSYNC B1 ;  /* 0x0000000000017941 */ /* 0x000fea0003800000 */
.L_x_263:
        /* <DEDUP_REMOVED lines=13> */
.L_x_266:
[----:B------:R-:W-:Y:S05]  /*ba40*/  BSYNC B1 ;  /* 0x0000000000017941 */ /* 0x000fea0003800000 */
.L_x_265:
        /* <DEDUP_REMOVED lines=13> */
.L_x_268:
[----:B------:R-:W-:Y:S05]  /*bb20*/  BSYNC B1 ;  /* 0x0000000000017941 */ /* 0x000fea0003800000 */
.L_x_267:
        /* <DEDUP_REMOVED lines=13> */
.L_x_270:
[----:B------:R-:W-:Y:S05]  /*bc00*/  BSYNC B1 ;  /* 0x0000000000017941 */ /* 0x000fea0003800000 */
.L_x_269:
        /* <DEDUP_REMOVED lines=13> */
.L_x_272:
[----:B------:R-:W-:Y:S05]  /*bce0*/  BSYNC B1 ;  /* 0x0000000000017941 */ /* 0x000fea0003800000 */
.L_x_271:
        /* <DEDUP_REMOVED lines=13> */
.L_x_274:
[----:B------:R-:W-:Y:S05]  /*bdc0*/  BSYNC B1 ;  /* 0x0000000000017941 */ /* 0x000fea0003800000 */
.L_x_273:
        /* <DEDUP_REMOVED lines=13> */
.L_x_276:
[----:B------:R-:W-:Y:S05]  /*bea0*/  BSYNC B1 ;  /* 0x0000000000017941 */ /* 0x000fea0003800000 */
.L_x_275:
        /* <DEDUP_REMOVED lines=13> */
.L_x_278:
[----:B------:R-:W-:Y:S05]  /*bf80*/  BSYNC B1 ;  /* 0x0000000000017941 */ /* 0x000fea0003800000 */
.L_x_277:
        /* <DEDUP_REMOVED lines=13> */
.L_x_280:
[----:B------:R-:W-:Y:S05]  /*c060*/  BSYNC B1 ;  /* 0x0000000000017941 */ /* 0x000fea0003800000 */
.L_x_279:
        /* <DEDUP_REMOVED lines=13> */
.L_x_282:
[----:B------:R-:W-:Y:S05]  /*c140*/  BSYNC B1 ;  /* 0x0000000000017941 */ /* 0x000fea0003800000 */
.L_x_281:
        /* <DEDUP_REMOVED lines=13> */
.L_x_284:
[----:B------:R-:W-:Y:S05]  /*c220*/  BSYNC B1 ;  /* 0x0000000000017941 */ /* 0x000fea0003800000 */
.L_x_283:
        /* <DEDUP_REMOVED lines=13> */
.L_x_286:
[----:B------:R-:W-:Y:S05]  /*c300*/  BSYNC B1 ;  /* 0x0000000000017941 */ /* 0x000fea0003800000 */
.L_x_285:
        /* <DEDUP_REMOVED lines=13> */
.L_x_288:
[----:B------:R-:W-:Y:S05]  /*c3e0*/  BSYNC B1 ;  /* 0x0000000000017941 */ /* 0x000fea0003800000 */
.L_x_287:
        /* <DEDUP_REMOVED lines=13> */
.L_x_290:
[----:B------:R-:W-:Y:S05]  /*c4c0*/  BSYNC B1 ;  /* 0x0000000000017941 */ /* 0x000fea0003800000 */
.L_x_289:
        /* <DEDUP_REMOVED lines=13> */
.L_x_292:
[----:B------:R-:W-:Y:S05]  /*c5a0*/  BSYNC B1 ;  /* 0x0000000000017941 */ /* 0x000fea0003800000 */
.L_x_291:
        /* <DEDUP_REMOVED lines=13> */
.L_x_294:
[----:B------:R-:W-:Y:S05]  /*c680*/  BSYNC B1 ;  /* 0x0000000000017941 */ /* 0x000fea0003800000 */
.L_x_293:
        /* <DEDUP_REMOVED lines=13> */
.L_x_296:
[----:B------:R-:W-:Y:S05]  /*c760*/  BSYNC B1 ;  /* 0x0000000000017941 */ /* 0x000fea0003800000 */
.L_x_295:
[----:B------:R-:W-:Y:S05]  /*c770*/  @P2 BRA `(.L_x_297) ;  /* 0x00000020009c2947 */ /* 0x000fea0003800000 */
[----:B------:R-:W2:Y:S01]  /*c780*/  LDL.LU R2, [R1+0x6c] ;  /* 0x00006c0001027983 */ /* 0x000ea20000300800 */
[----:B-----5:R-:W-:-:S04]  /*c790*/  LOP3.LUT R0, R0, 0xff, RZ, 0xc0, !PT ;  /* 0x000000ff00007812 */ /* 0x020fc800078ec0ff */
[----:B------:R-:W-:-:S05]  /*c7a0*/  F2FP.F16.E4M3.UNPACK_B R0, R0 ;  /* 0x00000000ff00723e */ /* 0x000fca00020006ff */
[----:B------:R-:W-:-:S05]  /*c7b0*/  HADD2.F32 R0, -RZ, R0.H0_H0 ;  /* 0x20000000ff007230 */ /* 0x000fca0000004100 */
[----:B------:R-:W-:-:S04]  /*c7c0*/  FMUL R0, R0, UR31 ;  /* 0x0000001f00007c20 */ /* 0x000fc80008400000 */
[----:B--2---:R-:W-:-:S05]  /*c7d0*/  FFMA R0, R2, UR32, R0 ;  /* 0x0000002002007c23 */ /* 0x004fca0008000000 */
[----:B0-----:R-:W-:-:S05]  /*c7e0*/  F2FP.SATFINITE.E4M3.F32.PACK_AB_MERGE_C R3, RZ, R0, RZ ;  /* 0x00000000ff03723e */ /* 0x001fca00048070ff */
[----:B------:R0:W-:Y:S01]  /*c7f0*/  STG.E.U8 desc[UR20][R26.64+0xf9], R3 ;  /* 0x0000f9031a007986 */ /* 0x0001e2000c101114 */
[----:B------:R-:W-:Y:S05]  /*c800*/  BRA `(.L_x_297) ;  /* 0x0000002000787947 */ /* 0x000fea0003800000 */
.L_x_40:
[C---:B------:R-:W-:Y:S01]  /*c810*/  ISETP.GE.AND P2, PT, R39.reuse, 0x1, PT ;  /* 0x000000012700780c */ /* 0x040fe20003f46270 */
[----:B------:R-:W-:Y:S01]  /*c820*/  FMUL R228, R228, UR32 ;  /* 0x00000020e4e47c20 */ /* 0x000fe20008400000 */
[----:B------:R-:W-:Y:S01]  /*c830*/  ISETP.GE.AND P1, PT, R39, 0x9, PT ;  /* 0x000000092700780c */ /* 0x000fe20003f26270 */
[----:B------:R-:W-:Y:S01]  /*c840*/  FMUL R227, R227, UR32 ;  /* 0x00000020e3e37c20 */ /* 0x000fe20008400000 */
[----:B------:R-:W-:Y:S01]  /*c850*/  ISETP.LT.OR P4, PT, R34, 0x1, !P2 ;  /* 0x000000012200780c */ /* 0x000fe20005781670 */
[----:B------:R-:W-:Y:S01]  /*c860*/  FMUL R226, R226, UR32 ;  /* 0x00000020e2e27c20 */ /* 0x000fe20008400000 */
[C---:B------:R-:W-:Y:S02]  /*c870*/  ISETP.LT.OR P5, PT, R34.reuse, 0x2, !P2 ;  /* 0x000000022200780c */ /* 0x040fe400057a1670 */
[----:B------:R-:W-:Y:S02]  /*c880*/  ISETP.LT.OR P6, PT, R34, 0x1, !P1 ;  /* 0x000000012200780c */ /* 0x000fe40004fc1670 */
[----:B------:R-:W-:-:S02]  /*c890*/  F2FP.SATFINITE.E4M3.F32.PACK_AB_MERGE_C R29, RZ, R228, RZ ;  /* 0x000000e4ff1d723e */ /* 0x000fc400048070ff */
[----:B------:R-:W-:Y:S02]  /*c8a0*/  F2FP.SATFINITE.E4M3.F32.PACK_AB_MERGE_C R227, RZ, R227, RZ ;  /* 0x000000e3ffe3723e */ /* 0x000fe400048070ff */
[----:B------:R-:W-:Y:S01]  /*c8b0*/  F2FP.SATFINITE.E4M3.F32.PACK_AB_MERGE_C R31, RZ, R226, RZ ;  /* 0x000000e2ff1f723e */ /* 0x000fe200048070ff */
[----:B------:R-:W-:Y:S01]  /*c8c0*/  FMUL R225, R225, UR32 ;  /* 0x00000020e1e17c20 */ /* 0x000fe20008400000 */
[----:B------:R-:W-:Y:S01]  /*c8d0*/  FMUL R224, R224, UR32 ;  /* 0x00000020e0e07c20 */ /* 0x000fe20008400000 */
[----:B------:R1:W-:Y:S01]  /*c8e0*/  @!P4 STG.E.U8 desc[UR20][R24.64], R29 ;  /* 0x0000001d1800c986 */ /* 0x0003e2000c101114 */
[----:B------:R-:W-:-:S03]  /*c8f0*/  ISETP.LT.OR P4, PT, R34, 0x2, !P1 ;  /* 0x000000022200780c */ /* 0x000fc60004f81670 */
[----:B------:R-:W-:Y:S01]  /*c900*/  @!P5 STG.E.U8 desc[UR20][R24.64+0x1], R227 ;  /* 0x000001e31800d986 */ /* 0x000fe2000c101114 */
[----:B------:R-:W-:-:S03]  /*c910*/  ISETP.LT.OR P5, PT, R34, 0x9, !P2 ;  /* 0x000000092200780c */ /* 0x000fc600057a1670 */
[----:B------:R2:W-:Y:S01]  /*c920*/  @!P6 STG.E.U8 desc[UR20][R26.64], R31 ;  /* 0x0000001f1a00e986 */ /* 0x0005e2000c101114 */
[----:B------:R-:W-:Y:S01]  /*c930*/  ISETP.LT.OR P6, PT, R34, 0xa, !P2 ;  /* 0x0000000a2200780c */ /* 0x000fe200057c1670 */
[----:B------:R-:W-:Y:S01]  /*c940*/  FMUL R223, R223, UR32 ;  /* 0x00000020dfdf7c20 */ /* 0x000fe20008400000 */
[----:B------:R-:W-:Y:S01]  /*c950*/  F2FP.SATFINITE.E4M3.F32.PACK_AB_MERGE_C R225, RZ, R225, RZ ;  /* 0x000000e1ffe1723e */ /* 0x000fe200048070ff */
[----:B------:R-:W-:Y:S01]  /*c960*/  FMUL R221, R221, UR32 ;  /* 0x00000020dddd7c20 */ /* 0x000fe20008400000 */
[----:B------:R-:W-:Y:S01]  /*c970*/  F2FP.SATFINITE.E4M3.F32.PACK_AB_MERGE_C R33, RZ, R224, RZ ;  /* 0x000000e0ff21723e */ /* 0x000fe200048070ff */
[----:B------:R-:W-:Y:S01]  /*c980*/  FMUL R222, R222, UR32 ;  /* 0x00000020dede7c20 */ /* 0x000fe20008400000 */
[----:B------:R-:W-:Y:S01]  /*c990*/  F2FP.SATFINITE.E4M3.F32.PACK_AB_MERGE_C R223, RZ, R223, RZ ;  /* 0x000000dfffdf723e */ /* 0x000fe200048070ff */
[----:B------:R-:W-:Y:S04]  /*c9a0*/  @!P4 STG.E.U8 desc[UR20][R26.64+0x1], R225 ;  /* 0x000001e11a00c986 */ /* 0x000fe8000c101114 */
[----:B------:R3:W-:Y:S01]  /*c9b0*/  @!P5 STG.E.U8 desc[UR20][R24.64+0x8], R33 ;  /* 0x000008211800d986 */ /* 0x0007e2000c101114 */
[----:B------:R-:W-:-:S02]  /*c9c0*/  ISETP.LT.OR P5, PT, R34, 0xa, !P1 ;  /* 0x0000000a2200780c */ /* 0x000fc40004fa1670 */
[C---:B------:R-:W-:Y:S01]  /*c9d0*/  ISETP.LT.OR P4, PT, R34.reuse, 0x9, !P1 ;  /* 0x000000092200780c */ /* 0x040fe20004f81670 */
[----:B------:R-:W-:Y:S01]  /*c9e0*/  @!P6 STG.E.U8 desc[UR20][R24.64+0x9], R223 ;  /* 0x000009df1800e986 */ /* 0x000fe2000c101114 */
[----:B------:R-:W-:Y:S01]  /*c9f0*/  ISETP.LT.OR P6, PT, R34, 0x11, !P2 ;  /* 0x000000112200780c */ /* 0x000fe200057c1670 */
[----:B------:R-:W-:Y:S01]  /*ca00*/  FMUL R220, R220, UR32 ;  /* 0x00000020dcdc7c20 */ /* 0x000fe20008400000 */
[----:B------:R-:W-:Y:S01]  /*ca10*/  F2FP.SATFINITE.E4M3.F32.PACK_AB_MERGE_C R221, RZ, R221, RZ ;  /* 0x000000ddffdd723e */ /* 0x000fe200048070ff */
[----:B------:R-:W-:Y:S01]  /*ca20*/  FMUL R219, R219, UR32 ;  /* 0x00000020dbdb7c20 */ /* 0x000fe20008400000 */
[----:B-1----:R-:W-:Y:S01]  /*ca30*/  F2FP.SATFINITE.E4M3.F32.PACK_AB_MERGE_C R29, RZ, R222, RZ ;  /* 0x000000deff1d723e */ /* 0x002fe200048070ff */
[----:B------:R-:W-:Y:S01]  /*ca40*/  FMUL R218, R218, UR32 ;  /* 0x00000020dada7c20 */ /* 0x000fe20008400000 */
[----:B--2---:R-:W-:Y:S01]  /*ca50*/  F2FP.SATFINITE.E4M3.F32.PACK_AB_MERGE_C R31, RZ, R220, RZ ;  /* 0x000000dcff1f723e */ /* 0x004fe200048070ff */
[----:B------:R-:W-:Y:S01]  /*ca60*/  FMUL R217, R217, UR32 ;  /* 0x00000020d9d97c20 */ /* 0x000fe20008400000 */
[----:B------:R-:W-:Y:S01]  /*ca70*/  FMUL R215, R215, UR32 ;  /* 0x00000020d7d77c20 */ /* 0x000fe20008400000 */
[----:B------:R-:W-:Y:S01]  /*ca80*/  @!P5 STG.E.U8 desc[UR20][R26.64+0x9], R221 ;  /* 0x000009dd1a00d986 */ /* 0x000fe2000c101114 */
[----:B------:R-:W-:-:S03]  /*ca90*/  ISETP.LT.OR P5, PT, R34, 0x12, !P2 ;  /* 0x000000122200780c */ /* 0x000fc600057a1670 */
[----:B------:R1:W-:Y:S01]  /*caa0*/  @!P4 STG.E.U8 desc[UR20][R26.64+0x8], R29 ;  /* 0x0000081d1a00c986 */ /* 0x0003e2000c101114 */
[----:B------:R-:W-:-:S03]  /*cab0*/  ISETP.LT.OR P4, PT, R34, 0x11, !P1 ;  /* 0x000000112200780c */ /* 0x000fc60004f81670 */
[----:B------:R2:W-:Y:S01]  /*cac0*/  @!P6 STG.E.U8 desc[UR20][R24.64+0x10], R31 ;  /* 0x0000101f1800e986 */ /* 0x0005e2000c101114 */
[----:B------:R-:W-:Y:S02]  /*cad0*/  ISETP.LT.OR P6, PT, R34, 0x12, !P1 ;  /* 0x000000122200780c */ /* 0x000fe40004fc1670 */
[----:B------:R-:W-:Y:S01]  /*cae0*/  F2FP.SATFINITE.E4M3.F32.PACK_AB_MERGE_C R219, RZ, R219, RZ ;  /* 0x000000dbffdb723e */ /* 0x000fe200048070ff */
[----:B------:R-:W-:Y:S01]  /*caf0*/  FMUL R216, R216, UR32 ;  /* 0x00000020d8d87c20 */ /* 0x000fe20008400000 */
[----:B---3--:R-:W-:Y:S01]  /*cb00*/  F2FP.SATFINITE.E4M3.F32.PACK_AB_MERGE_C R33, RZ, R218, RZ ;  /* 0x000000daff21723e */ /* 0x008fe200048070ff */
[----:B------:R-:W-:Y:S01]  /*cb10*/  FMUL R214, R214, UR32 ;  /* 0x00000020d6d67c20 */ /* 0x000fe20008400000 */
[----:B------:R-:W-:Y:S01]  /*cb20*/  F2FP.SATFINITE.E4M3.F32.PACK_AB_MERGE_C R217, RZ, R217, RZ ;  /* 0x000000d9ffd9723e */ /* 0x000fe200048070ff */
[----:B------:R-:W-:Y:S01]  /*cb30*/  @!P5 STG.E.U8 desc[UR20][R24.64+0x11], R219 ;  /* 0x000011db1800d986 */ /* 0x000fe2000c101114 */
[----:B------:R-:W-:-:S03]  /*cb40*/  ISETP.LT.OR P5, PT, R34, 0x1a, !P2 ;  /* 0x0000001a2200780c */ /* 0x000fc600057a1670 */
[----:B------:R3:W-:Y:S01]  /*cb50*/  @!P4 STG.E.U8 desc[UR20][R26.64+0x10], R33 ;  /* 0x000010211a00c986 */ /* 0x0007e2000c101114 */
[----:B------:R-:W-:-:S03]  /*cb60*/  ISETP.LT.OR P4, PT, R34, 0x19, !P2 ;  /* 0x000000192200780c */ /* 0x000fc60005781670 */
[----:B------:R-:W-:Y:S01]  /*cb70*/  @!P6 STG.E.U8 desc[UR20][R26.64+0x11], R217 ;  /* 0x000011d91a00e986 */ /* 0x000fe2000c101114 */
[----:B------:R-:W-:Y:S02]  /*cb80*/  ISETP.LT.OR P6, PT, R34, 0x19, !P1 ;  /* 0x000000192200780c */ /* 0x000fe40004fc1670 */
[----:B------:R-:W-:Y:S01]  /*cb90*/  F2FP.SATFINITE.E4M3.F32.PACK_AB_MERGE_C R215, RZ, R215, RZ ;  /* 0x000000d7ffd7723e */ /* 0x000fe200048070ff */
[----:B------:R-:W-:Y:S01]  /*cba0*/  FMUL R213, R213, UR32 ;  /* 0x00000020d5d57c20 */ /* 0x000fe20008400000 */
[----:B-1----:R-:W-:Y:S01]  /*cbb0*/  F2FP.SATFINITE.E4M3.F32.PACK_AB_MERGE_C R29, RZ, R216, RZ ;  /* 0x000000d8ff1d723e */ /* 0x002fe200048070ff */
[----:B------:R-:W-:Y:S01]  /*cbc0*/  FMUL R212, R212, UR32 ;  /* 0x00000020d4d47c20 */ /* 0x000fe20008400000 */
[----:B--2---:R-:W-:Y:S01]  /*cbd0*/  F2FP.SATFINITE.E4M3.F32.PACK_AB_MERGE_C R31, RZ, R214, RZ ;  /* 0x000000d6ff1f723e */ /* 0x004fe200048070ff */
[----:B------:R-:W-:Y:S01]  /*cbe0*/  @!P5 STG.E.U8 desc[UR20][R24.64+0x19], R215 ;  /* 0x000019d71800d986 */ /* 0x000fe2000c101114 */
[----:B------:R-:W-:-:S03]  /*cbf0*/  ISETP.LT.OR P5, PT, R34, 0x1a, !P1 ;  /* 0x0000001a2200780c */ /* 0x000fc60004fa1670 */
[----:B------:R1:W-:Y:S01]  /*cc00*/  @!P4 STG.E.U8 desc[UR20][R24.64+0x18], R29 ;  /* 0x0000181d1800c986 */ /* 0x0003e2000c101114 */
[----:B------:R-:W-:-:S03]  /*cc10*/  ISETP.LT.OR P4, PT, R34, 0x21, !P2 ;  /* 0x000000212200780c */ /* 0x000fc60005781670 */
[----:B------:R2:W-:Y:S01]  /*cc20*/  @!P6 STG.E.U8 desc[UR20][R26.64+0x18], R31 ;  /* 0x0000181f1a00e986 */ /* 0x0005e2000c101114 */
[----:B------:R-:W-:Y:S01]  /*cc30*/  ISETP.LT.OR P6, PT, R34, 0x22, !P2 ;  /* 0x000000222200780c */ /* 0x000fe200057c1670 */
[----:B------:R-:W-:Y:S01]  /*cc40*/  FMUL R211, R211, UR32 ;  /* 0x00000020d3d37c20 */ /* 0x000fe20008400000 */
        /* <DEDUP_REMOVED lines=51> */
[----:B------:R-:W3:Y:S01]  /*cf80*/  LDL.LU R226, [R1+0xc] ;  /* 0x00000c0001e27983 */ /* 0x000ee20000300800 */
[----:B------:R-:W-:-:S03]  /*cf90*/  F2FP.SATFINITE.E4M3.F32.PACK_AB_MERGE_C R199, RZ, R199, RZ ;  /* 0x000000c7ffc7723e */ /* 0x000fc600048070ff */
[----:B------:R-:W-:Y:S01]  /*cfa0*/  @!P5 STG.E.U8 desc[UR20][R26.64+0x31], R201 ;  /* 0x000031c91a00d986 */ /* 0x000fe2000c101114 */
[----:B------:R-:W-:-:S03]  /*cfb0*/  ISETP.LT.OR P5, PT, R34, 0x3a, !P1 ;  /* 0x0000003a2200780c */ /* 0x000fc60004fa1670 */
[----:B------:R4:W-:Y:S01]  /*cfc0*/  @!P4 STG.E.U8 desc[UR20][R24.64+0x38], R33 ;  /* 0x000038211800c986 */ /* 0x0009e2000c101114 */
[----:B------:R-:W-:-:S03]  /*cfd0*/  ISETP.LT.OR P4, PT, R34, 0x39, !P1 ;  /* 0x000000392200780c */ /* 0x000fc60004f81670 */
[----:B------:R-:W-:Y:S01]  /*cfe0*/  @!P6 STG.E.U8 desc[UR20][R24.64+0x39], R199 ;  /* 0x000039c71800e986 */ /* 0x000fe2000c101114 */
[----:B------:R-:W-:Y:S01]  /*cff0*/  ISETP.LT.OR P6, PT, R34, 0x41, !P2 ;  /* 0x000000412200780c */ /* 0x000fe200057c1670 */
[----:B------:R-:W-:Y:S01]  /*d000*/  FMUL R198, R198, UR32 ;  /* 0x00000020c6c67c20 */ /* 0x000fe20008400000 */
[----:B------:R-:W-:Y:S01]  /*d010*/  FMUL R196, R196, UR32 ;  /* 0x00000020c4c47c20 */ /* 0x000fe20008400000 */
[----:B------:R-:W3:Y:S01]  /*d020*/  LDL.LU R227, [R1+0x8] ;  /* 0x0000080001e37983 */ /* 0x000ee20000300800 */
[----:B------:R-:W-:-:S03]  /*d030*/  F2FP.SATFINITE.E4M3.F32.PACK_AB_MERGE_C R197, RZ, R197, RZ ;  /* 0x000000c5ffc5723e */ /* 0x000fc600048070ff */
[----:B------:R-:W3:Y:S01]  /*d040*/  LDL.LU R224, [R1+0x4] ;  /* 0x0000040001e07983 */ /* 0x000ee20000300800 */
[----:B-1----:R-:W-:-:S03]  /*d050*/  F2FP.SATFINITE.E4M3.F32.PACK_AB_MERGE_C R29, RZ, R198, RZ ;  /* 0x000000c6ff1d723e */ /* 0x002fc600048070ff */
[----:B------:R-:W3:Y:S01]  /*d060*/  LDL.LU R225, [R1] ;  /* 0x0000000001e17983 */ /* 0x000ee20000300800 */
[----:B--2---:R-:W-:-:S03]  /*d070*/  F2FP.SATFINITE.E4M3.F32.PACK_AB_MERGE_C R31, RZ, R196, RZ ;  /* 0x000000c4ff1f723e */ /* 0x004fc600048070ff */
[----:B------:R-:W-:Y:S01]  /*d080*/  @!P5 STG.E.U8 desc[UR20][R26.64+0x39], R197 ;  /* 0x000039c51a00d986 */ /* 0x000fe2000c101114 */
[C---:B------:R-:W-:Y:S01]  /*d090*/  ISETP.LT.OR P5, PT, R34.reuse, 0x42, !P2 ;  /* 0x000000422200780c */ /* 0x040fe200057a1670 */
[----:B------:R-:W-:Y:S02]  /*d0a0*/  FMUL R195, R195, UR32 ;  /* 0x00000020c3c37c20 */ /* 0x000fe40008400000 */
[----:B------:R1:W-:Y:S01]  /*d0b0*/  @!P4 STG.E.U8 desc[UR20][R26.64+0x38], R29 ;  /* 0x0000381d1a00c986 */ /* 0x0003e2000c101114 */
[----:B------:R-:W-:-:S03]  /*d0c0*/  ISETP.LT.OR P4, PT, R34, 0x41, !P1 ;  /* 0x000000412200780c */ /* 0x000fc60004f81670 */
[----:B------:R2:W-:Y:S01]  /*d0d0*/  @!P6 STG.E.U8 desc[UR20][R24.64+0x40], R31 ;  /* 0x0000401f1800e986 */ /* 0x0005e2000c101114 */
[----:B------:R-:W-:Y:S01]  /*d0e0*/  ISETP.LT.OR P6, PT, R34, 0x42, !P1 ;  /* 0x000000422200780c */ /* 0x000fe20004fc1670 */
[----:B------:R-:W-:Y:S01]  /*d0f0*/  FMUL R194, R194, UR32 ;  /* 0x00000020c2c27c20 */ /* 0x000fe20008400000 */
[----:B------:R-:W-:Y:S01]  /*d100*/  FMUL R193, R193, UR32 ;  /* 0x00000020c1c17c20 */ /* 0x000fe20008400000 */
[----:B------:R-:W-:Y:S01]  /*d110*/  F2FP.SATFINITE.E4M3.F32.PACK_AB_MERGE_C R195, RZ, R195, RZ ;  /* 0x000000c3ffc3723e */ /* 0x000fe200048070ff */
[----:B------:R-:W-:Y:S01]  /*d120*/  FMUL R191, R191, UR32 ;  /* 0x00000020bfbf7c20 */ /* 0x000fe20008400000 */
[----:B------:R-:W-:Y:S01]  /*d130*/  FMUL R192, R192, UR32 ;  /* 0x00000020c0c07c20 */ /* 0x000fe20008400000 */
[----:B----4-:R-:W-:Y:S01]  /*d140*/  F2FP.SATFINITE.E4M3.F32.PACK_AB_MERGE_C R33, RZ, R194, RZ ;  /* 0x000000c2ff21723e */ /* 0x010fe200048070ff */
        /* <DEDUP_REMOVED lines=178> */
[----:B-1----:R-:W-:Y:S01]  /*dc70*/  F2FP.SATFINITE.E4M3.F32.PACK_AB_MERGE_C R29, RZ, R22, RZ ;  /* 0x00000016ff1d723e */ /* 0x002fe200048070ff */
[----:B------:R-:W-:Y:S01]  /*dc80*/  FMUL R18, R18, UR32 ;  /* 0x0000002012127c20 */ /* 0x000fe20008400000 */
[----:B--2---:R-:W-:Y:S01]  /*dc90*/  F2FP.SATFINITE.E4M3.F32.PACK_AB_MERGE_C R31, RZ, R20, RZ ;  /* 0x00000014ff1f723e */ /* 0x004fe200048070ff */
[----:B------:R1:W-:Y:S01]  /*dca0*/  @!P5 STG.E.U8 desc[UR20][R26.64+0x99], R21 ;  /* 0x000099151a00d986 */ /* 0x0003e2000c101114 */
[----:B------:R-:W-:-:S03]  /*dcb0*/  ISETP.LT.OR P5, PT, R34, 0xa2, !P2 ;  /* 0x000000a22200780c */ /* 0x000fc600057a1670 */
[----:B------:R-:W-:Y:S01]  /*dcc0*/  @!P4 STG.E.U8 desc[UR20][R26.64+0x98], R29 ;  /* 0x0000981d1a00c986 */ /* 0x000fe2000c101114 */
[----:B------:R-:W-:-:S03]  /*dcd0*/  ISETP.LT.OR P4, PT, R34, 0xa1, !P1 ;  /* 0x000000a12200780c */ /* 0x000fc60004f81670 */
[----:B------:R-:W-:Y:S01]  /*dce0*/  @!P6 STG.E.U8 desc[UR20][R24.64+0xa0], R31 ;  /* 0x0000a01f1800e986 */ /* 0x000fe2000c101114 */
[----:B------:R-:W-:Y:S01]  /*dcf0*/  ISETP.LT.OR P6, PT, R34, 0xa2, !P1 ;  /* 0x000000a22200780c */ /* 0x000fe20004fc1670 */
[----:B------:R-:W-:Y:S01]  /*dd00*/  FMUL R17, R17, UR32 ;  /* 0x0000002011117c20 */ /* 0x000fe20008400000 */
[----:B------:R-:W-:Y:S01]  /*dd10*/  F2FP.SATFINITE.E4M3.F32.PACK_AB_MERGE_C R19, RZ, R19, RZ ;  /* 0x00000013ff13723e */ /* 0x000fe200048070ff */
[----:B------:R-:W-:Y:S01]  /*dd20*/  FMUL R15, R15, UR32 ;  /* 0x000000200f0f7c20 */ /* 0x000fe20008400000 */
[----:B----4-:R-:W-:Y:S01]  /*dd30*/  F2FP.SATFINITE.E4M3.F32.PACK_AB_MERGE_C R23, RZ, R18, RZ ;  /* 0x00000012ff17723e */ /* 0x010fe200048070ff */
[----:B------:R-:W-:Y:S01]  /*dd40*/  FMUL R16, R16, UR32 ;  /* 0x0000002010107c20 */ /* 0x000fe20008400000 */
[----:B------:R-:W-:Y:S01]  /*dd50*/  F2FP.SATFINITE.E4M3.F32.PACK_AB_MERGE_C R17, RZ, R17, RZ ;  /* 0x00000011ff11723e */ /* 0x000fe200048070ff */
        /* <DEDUP_REMOVED lines=34> */
[----:B------:R-:W3:Y:S01]  /*df80*/  LDL.LU R223, [R1+0x14] ;  /* 0x0000140001df7983 */ /* 0x000ee20000300800 */
[----:B--2---:R-:W-:-:S03]  /*df90*/  F2FP.SATFINITE.E4M3.F32.PACK_AB_MERGE_C R13, RZ, R8, RZ ;  /* 0x00000008ff0d723e */ /* 0x004fc600048070ff */
[----:B------:R-:W-:Y:S01]  /*dfa0*/  @!P5 STG.E.U8 desc[UR20][R26.64+0xb1], R9 ;  /* 0x0000b1091a00d986 */ /* 0x000fe2000c101114 */
[----:B------:R-:W-:-:S03]  /*dfb0*/  ISETP.LT.OR P5, PT, R34, 0xba, !P2 ;  /* 0x000000ba2200780c */ /* 0x000fc600057a1670 */
[----:B------:R-:W-:Y:S01]  /*dfc0*/  @!P4 STG.E.U8 desc[UR20][R26.64+0xb0], R15 ;  /* 0x0000b00f1a00c986 */ /* 0x000fe2000c101114 */
[----:B------:R-:W-:-:S03]  /*dfd0*/  ISETP.LT.OR P4, PT, R34, 0xb9, !P1 ;  /* 0x000000b92200780c */ /* 0x000fc60004f81670 */
[----:B------:R1:W-:Y:S01]  /*dfe0*/  @!P6 STG.E.U8 desc[UR20][R24.64+0xb8], R13 ;  /* 0x0000b80d1800e986 */ /* 0x0003e2000c101114 */
[----:B------:R-:W-:Y:S01]  /*dff0*/  ISETP.LT.OR P6, PT, R34, 0xba, !P1 ;  /* 0x000000ba2200780c */ /* 0x000fe20004fc1670 */
[----:B-----5:R-:W-:Y:S01]  /*e000*/  FMUL R5, R5, UR32 ;  /* 0x0000002005057c20 */ /* 0x020fe20008400000 */
[----:B------:R-:W-:Y:S01]  /*e010*/  F2FP.SATFINITE.E4M3.F32.PACK_AB_MERGE_C R7, RZ, R7, RZ ;  /* 0x00000007ff07723e */ /* 0x000fe200048070ff */
[----:B------:R-:W2:Y:S01]  /*e020*/  LDL.LU R222, [R1+0x10] ;  /* 0x0000100001de7983 */ /* 0x000ea20000300800 */
[----:B------:R-:W-:Y:S01]  /*e030*/  FMUL R6, R6, UR32 ;  /* 0x0000002006067c20 */ /* 0x000fe20008400000 */
[----:B------:R-:W-:Y:S01]  /*e040*/  FMUL R2, R2, UR32 ;  /* 0x0000002002027c20 */ /* 0x000fe20008400000 */
[----:B------:R-:W-:Y:S01]  /*e050*/  F2FP.SATFINITE.E4M3.F32.PACK_AB_MERGE_C R5, RZ, R5, RZ ;  /* 0x00000005ff05723e */ /* 0x000fe200048070ff */
[----:B------:R0:W-:Y:S01]  /*e060*/  @!P5 STG.E.U8 desc[UR20][R24.64+0xb9], R7 ;  /* 0x0000b9071800d986 */ /* 0x0001e2000c101114 */
[----:B------:R-:W-:Y:S01]  /*e070*/  FMUL R3, R3, UR32 ;  /* 0x0000002003037c20 */ /* 0x000fe20008400000 */
[----:B----4-:R-:W-:Y:S01]  /*e080*/  F2FP.SATFINITE.E4M3.F32.PACK_AB_MERGE_C R11, RZ, R6, RZ ;  /* 0x00000006ff0b723e */ /* 0x010fe200048070ff */
[----:B------:R-:W-:Y:S01]  /*e090*/  FMUL R0, R0, UR32 ;  /* 0x0000002000007c20 */ /* 0x000fe20008400000 */
[----:B------:R-:W4:Y:S01]  /*e0a0*/  LDL.LU R221, [R1+0x18] ;  /* 0x0000180001dd7983 */ /* 0x000f220000300800 */
[----:B------:R-:W-:Y:S01]  /*e0b0*/  ISETP.LT.OR P5, PT, R34, 0xc2, !P2 ;  /* 0x000000c22200780c */ /* 0x000fe200057a1670 */
[----:B------:R-:W-:Y:S01]  /*e0c0*/  FMUL R4, R4, UR32 ;  /* 0x0000002004047c20 */ /* 0x000fe20008400000 */
[----:B-1----:R-:W-:Y:S01]  /*e0d0*/  F2FP.SATFINITE.E4M3.F32.PACK_AB_MERGE_C R13, RZ, R3, RZ ;  /* 0x00000003ff0d723e */ /* 0x002fe200048070ff */
[----:B------:R1:W-:Y:S01]  /*e0e0*/  @!P6 STG.E.U8 desc[UR20][R26.64+0xb9], R5 ;  /* 0x0000b9051a00e986 */ /* 0x0003e2000c101114 */
[----:B0-----:R-:W-:Y:S01]  /*e0f0*/  F2FP.SATFINITE.E4M3.F32.PACK_AB_MERGE_C R7, RZ, R2, RZ ;  /* 0x00000002ff07723e */ /* 0x001fe200048070ff */
[----:B---3--:R-:W-:-:S02]  /*e100*/  FMUL R2, R225, UR32 ;  /* 0x00000020e1027c20 */ /* 0x008fc40008400000 */
[----:B------:R0:W-:Y:S01]  /*e110*/  @!P4 STG.E.U8 desc[UR20][R26.64+0xb8], R11 ;  /* 0x0000b80b1a00c986 */ /* 0x0001e2000c101114 */
[----:B------:R-:W-:Y:S01]  /*e120*/  FMUL R3, R224, UR32 ;  /* 0x00000020e0037c20 */ /* 0x000fe20008400000 */
[C---:B------:R-:W-:Y:S02]  /*e130*/  ISETP.LT.OR P4, PT, R34.reuse, 0xc1, !P2 ;  /* 0x000000c12200780c */ /* 0x040fe40005781670 */
[----:B------:R-:W3:Y:S01]  /*e140*/  LDL.LU R225, [R1+0x1c] ;  /* 0x00001c0001e17983 */ /* 0x000ee20000300800 */
[----:B------:R-:W-:Y:S02]  /*e150*/  F2FP.SATFINITE.E4M3.F32.PACK_AB_MERGE_C R9, RZ, R4, RZ ;  /* 0x00000004ff09723e */ /* 0x000fe400048070ff */
[----:B-1----:R-:W-:Y:S01]  /*e160*/  F2FP.SATFINITE.E4M3.F32.PACK_AB_MERGE_C R5, RZ, R0, RZ ;  /* 0x00000000ff05723e */ /* 0x002fe200048070ff */
[----:B------:R-:W3:Y:S01]  /*e170*/  LDL.LU R224, [R1+0x20] ;  /* 0x0000200001e07983 */ /* 0x000ee20000300800 */
[----:B------:R-:W-:Y:S01]  /*e180*/  FMUL R0, R227, UR32 ;  /* 0x00000020e3007c20 */ /* 0x000fe20008400000 */
[----:B------:R-:W-:-:S02]  /*e190*/  ISETP.LT.OR P6, PT, R34, 0xc1, !P1 ;  /* 0x000000c12200780c */ /* 0x000fc40004fc1670 */
[----:B0-----:R-:W-:Y:S01]  /*e1a0*/  F2FP.SATFINITE.E4M3.F32.PACK_AB_MERGE_C R11, RZ, R2, RZ ;  /* 0x00000002ff0b723e */ /* 0x001fe200048070ff */
[----:B------:R-:W3:Y:S01]  /*e1b0*/  LDL.LU R227, [R1+0x24] ;  /* 0x0000240001e37983 */ /* 0x000ee20000300800 */
[----:B------:R-:W-:-:S03]  /*e1c0*/  FMUL R2, R226, UR32 ;  /* 0x00000020e2027c20 */ /* 0x000fc60008400000 */
[----:B------:R-:W3:Y:S04]  /*e1d0*/  LDL.LU R226, [R1+0x28] ;  /* 0x0000280001e27983 */ /* 0x000ee80000300800 */
[----:B------:R-:W-:Y:S01]  /*e1e0*/  @!P5 STG.E.U8 desc[UR20][R24.64+0xc1], R13 ;  /* 0x0000c10d1800d986 */ /* 0x000fe2000c101114 */
[----:B------:R-:W-:-:S03]  /*e1f0*/  ISETP.LT.OR P5, PT, R34, 0xc2, !P1 ;  /* 0x000000c22200780c */ /* 0x000fc60004fa1670 */
[----:B------:R0:W-:Y:S01]  /*e200*/  @!P4 STG.E.U8 desc[UR20][R24.64+0xc0], R9 ;  /* 0x0000c0091800c986 */ /* 0x0001e2000c101114 */
[----:B------:R-:W-:-:S03]  /*e210*/  ISETP.LT.OR P4, PT, R34, 0xc9, !P2 ;  /* 0x000000c92200780c */ /* 0x000fc60005781670 */
[----:B------:R1:W-:Y:S01]  /*e220*/  @!P6 STG.E.U8 desc[UR20][R26.64+0xc0], R7 ;  /* 0x0000c0071a00e986 */ /* 0x0003e2000c101114 */
[----:B------:R-:W-:-:S03]  /*e230*/  ISETP.LT.OR P6, PT, R34, 0xca, !P2 ;  /* 0x000000ca2200780c */ /* 0x000fc600057c1670 */
[----:B------:R-:W3:Y:S04]  /*e240*/  LDL.LU R220, [R1+0x2c] ;  /* 0x00002c0001dc7983 */ /* 0x000ee80000300800 */
[----:B------:R2:W-:Y:S01]  /*e250*/  @!P5 STG.E.U8 desc[UR20][R26.64+0xc1], R5 ;  /* 0x0000c1051a00d986 */ /* 0x0005e2000c101114 */
[----:B0-----:R-:W-:-:S03]  /*e260*/  F2FP.SATFINITE.E4M3.F32.PACK_AB_MERGE_C R9, RZ, R3, RZ ;  /* 0x00000003ff09723e */ /* 0x001fc600048070ff */
[----:B------:R-:W-:Y:S01]  /*e270*/  @!P4 STG.E.U8 desc[UR20][R24.64+0xc8], R11 ;  /* 0x0000c80b1800c986 */ /* 0x000fe2000c101114 */
[----:B------:R-:W-:Y:S02]  /*e280*/  ISETP.LT.OR P4, PT, R34, 0xc9, !P1 ;  /* 0x000000c92200780c */ /* 0x000fe40004f81670 */
[----:B-1----:R-:W-:Y:S02]  /*e290*/  F2FP.SATFINITE.E4M3.F32.PACK_AB_MERGE_C R7, RZ, R0, RZ ;  /* 0x00000000ff07723e */ /* 0x002fe400048070ff */
[----:B------:R-:W-:Y:S01]  /*e2a0*/  F2FP.SATFINITE.E4M3.F32.PACK_AB_MERGE_C R13, RZ, R2, RZ ;  /* 0x00000002ff0d723e */ /* 0x000fe200048070ff */
[----:B------:R0:W-:Y:S08]  /*e2b0*/  @!P6 STG.E.U8 desc[UR20][R24.64+0xc9], R9 ;  /* 0x0000c9091800e986 */ /* 0x0001f0000c101114 */
[----:B------:R1:W-:Y:S01]  /*e2c0*/  @!P4 STG.E.U8 desc[UR20][R26.64+0xc8], R7 ;  /* 0x0000c8071a00c986 */ /* 0x0003e2000c101114 */
[----:B------:R-:W-:Y:S01]  /*e2d0*/  FMUL R0, R223, UR32 ;  /* 0x00000020df007c20 */ /* 0x000fe20008400000 */
[----:B--2---:R-:W-:-:S02]  /*e2e0*/  FMUL R3, R222, UR32 ;  /* 0x00000020de037c20 */ /* 0x004fc40008400000 */
[----:B------:R-:W2:Y:S03]  /*e2f0*/  LDL.LU R222, [R1+0x30] ;  /* 0x0000300001de7983 */ /* 0x000ea60000300800 */
[----:B------:R-:W-:Y:S01]  /*e300*/  F2FP.SATFINITE.E4M3.F32.PACK_AB_MERGE_C R5, RZ, R3, RZ ;  /* 0x00000003ff05723e */ /* 0x000fe200048070ff */
[----:B------:R-:W2:Y:S01]  /*e310*/  LDL.LU R223, [R1+0x34] ;  /* 0x0000340001df7983 */ /* 0x000ea20000300800 */
[----:B----4-:R-:W-:Y:S01]  /*e320*/  FMUL R2, R221, UR32 ;  /* 0x00000020dd027c20 */ /* 0x010fe20008400000 */
[----:B0-----:R-:W-:-:S04]  /*e330*/  F2FP.SATFINITE.E4M3.F32.PACK_AB_MERGE_C R9, RZ, R0, RZ ;  /* 0x00000000ff09723e */ /* 0x001fc800048070ff */
[----:B------:R-:W-:Y:S01]  /*e340*/  F2FP.SATFINITE.E4M3.F32.PACK_AB_MERGE_C R11, RZ, R2, RZ ;  /* 0x00000002ff0b723e */ /* 0x000fe200048070ff */
[----:B---3--:R-:W-:Y:S02]  /*e350*/  FMUL R3, R225, UR32 ;  /* 0x00000020e1037c20 */ /* 0x008fe40008400000 */
[----:B------:R-:W3:Y:S01]  /*e360*/  LDL.LU R225, [R1+0x38] ;  /* 0x0000380001e17983 */ /* 0x000ee20000300800 */
[----:B------:R-:W-:Y:S02]  /*e370*/  FMUL R0, R224, UR32 ;  /* 0x00000020e0007c20 */ /* 0x000fe40008400000 */
[----:B-1----:R-:W-:Y:S01]  /*e380*/  F2FP.SATFINITE.E4M3.F32.PACK_AB_MERGE_C R7, RZ, R3, RZ ;  /* 0x00000003ff07723e */ /* 0x002fe200048070ff */
[----:B------:R-:W4:Y:S01]  /*e390*/  LDL.LU R224, [R1+0x3c] ;  /* 0x00003c0001e07983 */ /* 0x000f220000300800 */
[----:B------:R-:W-:-:S03]  /*e3a0*/  FMUL R2, R227, UR32 ;  /* 0x00000020e3027c20 */ /* 0x000fc60008400000 */
[----:B------:R-:W4:Y:S01]  /*e3b0*/  LDL.LU R227, [R1+0x40] ;  /* 0x0000400001e37983 */ /* 0x000f220000300800 */
[----:B------:R-:W-:-:S03]  /*e3c0*/  FMUL R3, R226, UR32 ;  /* 0x00000020e2037c20 */ /* 0x000fc60008400000 */
[----:B------:R-:W4:Y:S01]  /*e3d0*/  LDL.LU R226, [R1+0x44] ;  /* 0x0000440001e27983 */ /* 0x000f220000300800 */
[C---:B------:R-:W-:Y:S02]  /*e3e0*/  ISETP.LT.OR P5, PT, R34.reuse, 0xca, !P1 ;  /* 0x000000ca2200780c */ /* 0x040fe40004fa1670 */
[C---:B------:R-:W-:Y:S01]  /*e3f0*/  ISETP.LT.OR P6, PT, R34.reuse, 0xd1, !P2 ;  /* 0x000000d12200780c */ /* 0x040fe200057c1670 */
[----:B------:R-:W4:Y:S01]  /*e400*/  LDL.LU R219, [R1+0x48] ;  /* 0x0000480001db7983 */ /* 0x000f220000300800 */
[----:B------:R-:W-:-:S03]  /*e410*/  ISETP.LT.OR P4, PT, R34, 0xd1, !P1 ;  /* 0x000000d12200780c */ /* 0x000fc60004f81670 */
[----:B------:R-:W4:Y:S04]  /*e420*/  LDL.LU R218, [R1+0x4c] ;  /* 0x00004c0001da7983 */ /* 0x000f280000300800 */
[----:B------:R-:W4:Y:S04]  /*e430*/  LDL.LU R221, [R1+0x50] ;  /* 0x0000500001dd7983 */ /* 0x000f280000300800 */
[----:B------:R0:W-:Y:S01]  /*e440*/  @!P5 STG.E.U8 desc[UR20][R26.64+0xc9], R13 ;  /* 0x0000c90d1a00d986 */ /* 0x0001e2000c101114 */
[----:B------:R-:W-:-:S03]  /*e450*/  ISETP.LT.OR P5, PT, R34, 0xd2, !P2 ;  /* 0x000000d22200780c */ /* 0x000fc600057a1670 */
[----:B------:R1:W-:Y:S01]  /*e460*/  @!P6 STG.E.U8 desc[UR20][R24.64+0xd0], R5 ;  /* 0x0000d0051800e986 */ /* 0x0003e2000c101114 */
[----:B------:R-:W-:Y:S02]  /*e470*/  ISETP.LT.OR P6, PT, R34, 0xd2, !P1 ;  /* 0x000000d22200780c */ /* 0x000fe40004fc1670 */
[----:B0-----:R-:W-:-:S07]  /*e480*/  F2FP.SATFINITE.E4M3.F32.PACK_AB_MERGE_C R13, RZ, R2, RZ ;  /* 0x00000002ff0d723e */ /* 0x001fce00048070ff */
[----:B------:R0:W-:Y:S01]  /*e490*/  @!P5 STG.E.U8 desc[UR20][R24.64+0xd1], R9 ;  /* 0x0000d1091800d986 */ /* 0x0001e2000c101114 */
[C---:B------:R-:W-:Y:S02]  /*e4a0*/  ISETP.LT.OR P5, PT, R34.reuse, 0xda, !P2 ;  /* 0x000000da2200780c */ /* 0x040fe400057a1670 */
[----:B-1----:R-:W-:Y:S01]  /*e4b0*/  F2FP.SATFINITE.E4M3.F32.PACK_AB_MERGE_C R5, RZ, R0, RZ ;  /* 0x00000000ff05723e */ /* 0x002fe200048070ff */
[----:B------:R-:W-:Y:S01]  /*e4c0*/  @!P4 STG.E.U8 desc[UR20][R26.64+0xd0], R11 ;  /* 0x0000d00b1a00c986 */ /* 0x000fe2000c101114 */
[----:B------:R-:W-:Y:S01]  /*e4d0*/  ISETP.LT.OR P4, PT, R34, 0xd9, !P2 ;  /* 0x000000d92200780c */ /* 0x000fe20005781670 */
[----:B------:R-:W-:Y:S02]  /*e4e0*/  FMUL R0, R220, UR32 ;  /* 0x00000020dc007c20 */ /* 0x000fe40008400000 */
[----:B------:R1:W-:Y:S01]  /*e4f0*/  @!P6 STG.E.U8 desc[UR20][R26.64+0xd1], R7 ;  /* 0x0000d1071a00e986 */ /* 0x0003e2000c101114 */
[----:B------:R-:W-:-:S03]  /*e500*/  ISETP.LT.OR P6, PT, R34, 0xd9, !P1 ;  /* 0x000000d92200780c */ /* 0x000fc60004fc1670 */
[----:B------:R-:W4:Y:S01]  /*e510*/  LDL.LU R220, [R1+0x54] ;  /* 0x0000540001dc7983 */ /* 0x000f220000300800 */
[----:B0-----:R-:W-:-:S03]  /*e520*/  F2FP.SATFINITE.E4M3.F32.PACK_AB_MERGE_C R9, RZ, R3, RZ ;  /* 0x00000003ff09723e */ /* 0x001fc600048070ff */
[----:B------:R-:W-:Y:S01]  /*e530*/  @!P5 STG.E.U8 desc[UR20][R24.64+0xd9], R13 ;  /* 0x0000d90d1800d986 */ /* 0x000fe2000c101114 */
[----:B-1----:R-:W-:-:S03]  /*e540*/  F2FP.SATFINITE.E4M3.F32.PACK_AB_MERGE_C R7, RZ, R0, RZ ;  /* 0x00000000ff07723e */ /* 0x002fc600048070ff */
[----:B------:R0:W-:Y:S04]  /*e550*/  @!P4 STG.E.U8 desc[UR20][R24.64+0xd8], R5 ;  /* 0x0000d8051800c986 */ /* 0x0001e8000c101114 */
[----:B------:R1:W-:Y:S01]  /*e560*/  @!P6 STG.E.U8 desc[UR20][R26.64+0xd8], R9 ;  /* 0x0000d8091a00e986 */ /* 0x0003e2000c101114 */
[----:B--2---:R-:W-:-:S03]  /*e570*/  FMUL R2, R222, UR32 ;  /* 0x00000020de027c20 */ /* 0x004fc60008400000 */
[----:B------:R-:W2:Y:S01]  /*e580*/  LDL.LU R222, [R1+0x58] ;  /* 0x0000580001de7983 */ /* 0x000ea20000300800 */
[----:B------:R-:W-:Y:S01]  /*e590*/  FMUL R3, R223, UR32 ;  /* 0x00000020df037c20 */ /* 0x000fe20008400000 */
[----:B------:R-:W-:Y:S02]  /*e5a0*/  F2FP.SATFINITE.E4M3.F32.PACK_AB_MERGE_C R11, RZ, R2, RZ ;  /* 0x00000002ff0b723e */ /* 0x000fe400048070ff */
[----:B------:R-:W2:Y:S02]  /*e5b0*/  LDL.LU R223, [R1+0x5c] ;  /* 0x00005c0001df7983 */ /* 0x000ea40000300800 */
[----:B0-----:R-:W-:Y:S01]  /*e5c0*/  F2FP.SATFINITE.E4M3.F32.PACK_AB_MERGE_C R5, RZ, R3, RZ ;  /* 0x00000003ff05723e */ /* 0x001fe200048070ff */
[----:B---3--:R-:W-:Y:S02]  /*e5d0*/  FMUL R0, R225, UR32 ;  /* 0x00000020e1007c20 */ /* 0x008fe40008400000 */
[----:B------:R-:W3:Y:S01]  /*e5e0*/  LDL.LU R225, [R1+0x60] ;  /* 0x0000600001e17983 */ /* 0x000ee20000300800 */
[----:B----4-:R-:W-:-:S02]  /*e5f0*/  FMUL R2, R224, UR32 ;  /* 0x00000020e0027c20 */ /* 0x010fc40008400000 */
[----:B-1----:R-:W-:Y:S01]  /*e600*/  F2FP.SATFINITE.E4M3.F32.PACK_AB_MERGE_C R9, RZ, R0, RZ ;  /* 0x00000000ff09723e */ /* 0x002fe200048070ff */
[----:B------:R-:W4:Y:S01]  /*e610*/  LDL.LU R224, [R1+0x64] ;  /* 0x0000640001e07983 */ /* 0x000f220000300800 */
[----:B------:R-:W-:-:S03]  /*e620*/  FMUL R3, R227, UR32 ;  /* 0x00000020e3037c20 */ /* 0x000fc60008400000 */
[----:B------:R-:W4:Y:S01]  /*e630*/  LDL.LU R227, [R1+0x68] ;  /* 0x0000680001e37983 */ /* 0x000f220000300800 */
[----:B------:R-:W-:-:S03]  /*e640*/  FMUL R0, R226, UR32 ;  /* 0x00000020e2007c20 */ /* 0x000fc60008400000 */
[----:B------:R-:W4:Y:S01]  /*e650*/  LDL.LU R226, [R1+0x6c] ;  /* 0x00006c0001e27983 */ /* 0x000f220000300800 */
[C---:B------:R-:W-:Y:S02]  /*e660*/  ISETP.LT.OR P5, PT, R34.reuse, 0xda, !P1 ;  /* 0x000000da2200780c */ /* 0x040fe40004fa1670 */
[C---:B------:R-:W-:Y:S02]  /*e670*/  ISETP.LT.OR P4, PT, R34.reuse, 0xe1, !P2 ;  /* 0x000000e12200780c */ /* 0x040fe40005781670 */
[----:B------:R-:W-:-:S09]  /*e680*/  ISETP.LT.OR P6, PT, R34, 0xe2, !P2 ;  /* 0x000000e22200780c */ /* 0x000fd200057c1670 */
[----:B------:R0:W-:Y:S01]  /*e690*/  @!P5 STG.E.U8 desc[UR20][R26.64+0xd9], R7 ;  /* 0x0000d9071a00d986 */ /* 0x0001e2000c101114 */
[----:B------:R-:W-:-:S03]  /*e6a0*/  ISETP.LT.OR P5, PT, R34, 0xe2, !P1 ;  /* 0x000000e22200780c */ /* 0x000fc60004fa1670 */
[----:B------:R-:W-:Y:S01]  /*e6b0*/  @!P4 STG.E.U8 desc[UR20][R24.64+0xe0], R11 ;  /* 0x0000e00b1800c986 */ /* 0x000fe2000c101114 */
[----:B------:R-:W-:-:S03]  /*e6c0*/  ISETP.LT.OR P4, PT, R34, 0xe1, !P1 ;  /* 0x000000e12200780c */ /* 0x000fc60004f81670 */
[----:B------:R1:W-:Y:S01]  /*e6d0*/  @!P6 STG.E.U8 desc[UR20][R24.64+0xe1], R5 ;  /* 0x0000e1051800e986 */ /* 0x0003e2000c101114 */
[----:B------:R-:W-:Y:S02]  /*e6e0*/  ISETP.LT.OR P6, PT, R34, 0xe9, !P2 ;  /* 0x000000e92200780c */ /* 0x000fe400057c1670 */
[----:B------:R-:W-:Y:S02]  /*e6f0*/  F2FP.SATFINITE.E4M3.F32.PACK_AB_MERGE_C R13, RZ, R2, RZ ;  /* 0x00000002ff0d723e */ /* 0x000fe400048070ff */
[----:B0-----:R-:W-:-:S03]  /*e700*/  F2FP.SATFINITE.E4M3.F32.PACK_AB_MERGE_C R7, RZ, R3, RZ ;  /* 0x00000003ff07723e */ /* 0x001fc600048070ff */
[----:B------:R-:W-:Y:S01]  /*e710*/  @!P5 STG.E.U8 desc[UR20][R26.64+0xe1], R13 ;  /* 0x0000e10d1a00d986 */ /* 0x000fe2000c101114 */
[----:B------:R-:W-:-:S03]  /*e720*/  ISETP.LT.OR P5, PT, R34, 0xea, !P2 ;  /* 0x000000ea2200780c */ /* 0x000fc600057a1670 */
[----:B------:R0:W-:Y:S01]  /*e730*/  @!P4 STG.E.U8 desc[UR20][R26.64+0xe0], R9 ;  /* 0x0000e0091a00c986 */ /* 0x0001e2000c101114 */
[----:B------:R-:W-:-:S03]  /*e740*/  ISETP.LT.OR P4, PT, R34, 0xe9, !P1 ;  /* 0x000000e92200780c */ /* 0x000fc60004f81670 */
[----:B------:R0:W-:Y:S01]  /*e750*/  @!P6 STG.E.U8 desc[UR20][R24.64+0xe8], R7 ;  /* 0x0000e8071800e986 */ /* 0x0001e2000c101114 */
[----:B------:R-:W-:Y:S01]  /*e760*/  ISETP.LT.OR P6, PT, R34, 0xea, !P1 ;  /* 0x000000ea2200780c */ /* 0x000fe20004fc1670 */
[----:B------:R-:W-:Y:S01]  /*e770*/  FMUL R2, R219, UR32 ;  /* 0x00000020db027c20 */ /* 0x000fe20008400000 */
[----:B------:R-:W-:Y:S01]  /*e780*/  FMUL R3, R218, UR32 ;  /* 0x00000020da037c20 */ /* 0x000fe20008400000 */
[----:B-1----:R-:W-:-:S03]  /*e790*/  F2FP.SATFINITE.E4M3.F32.PACK_AB_MERGE_C R5, RZ, R0, RZ ;  /* 0x00000000ff05723e */ /* 0x002fc600048070ff */
[----:B------:R-:W-:Y:S02]  /*e7a0*/  F2FP.SATFINITE.E4M3.F32.PACK_AB_MERGE_C R11, RZ, R2, RZ ;  /* 0x00000002ff0b723e */ /* 0x000fe400048070ff */
[----:B0-----:R-:W-:Y:S01]  /*e7b0*/  F2FP.SATFINITE.E4M3.F32.PACK_AB_MERGE_C R9, RZ, R3, RZ ;  /* 0x00000003ff09723e */ /* 0x001fe200048070ff */
[----:B------:R-:W-:Y:S01]  /*e7c0*/  @!P5 STG.E.U8 desc[UR20][R24.64+0xe9], R5 ;  /* 0x0000e9051800d986 */ /* 0x000fe2000c101114 */
[----:B------:R-:W-:-:S03]  /*e7d0*/  ISETP.LT.OR P5, PT, R34, 0xf2, !P2 ;  /* 0x000000f22200780c */ /* 0x000fc600057a1670 */
[----:B------:R-:W-:Y:S01]  /*e7e0*/  @!P4 STG.E.U8 desc[UR20][R26.64+0xe8], R11 ;  /* 0x0000e80b1a00c986 */ /* 0x000fe2000c101114 */
[----:B------:R-:W-:-:S03]  /*e7f0*/  ISETP.LT.OR P4, PT, R34, 0xf1, !P2 ;  /* 0x000000f12200780c */ /* 0x000fc60005781670 */
[----:B------:R-:W-:Y:S01]  /*e800*/  @!P6 STG.E.U8 desc[UR20][R26.64+0xe9], R9 ;  /* 0x0000e9091a00e986 */ /* 0x000fe2000c101114 */
[----:B------:R-:W-:Y:S01]  /*e810*/  ISETP.LT.OR P6, PT, R34, 0xf1, !P1 ;  /* 0x000000f12200780c */ /* 0x000fe20004fc1670 */
[----:B------:R-:W-:Y:S01]  /*e820*/  FMUL R0, R221, UR32 ;  /* 0x00000020dd007c20 */ /* 0x000fe20008400000 */
[----:B------:R-:W-:-:S04]  /*e830*/  FMUL R2, R220, UR32 ;  /* 0x00000020dc027c20 */ /* 0x000fc80008400000 */
[----:B------:R-:W-:Y:S02]  /*e840*/  F2FP.SATFINITE.E4M3.F32.PACK_AB_MERGE_C R7, RZ, R0, RZ ;  /* 0x00000000ff07723e */ /* 0x000fe400048070ff */
[----:B------:R-:W-:-:S03]  /*e850*/  F2FP.SATFINITE.E4M3.F32.PACK_AB_MERGE_C R13, RZ, R2, RZ ;  /* 0x00000002ff0d723e */ /* 0x000fc600048070ff */
[----:B------:R0:W-:Y:S01]  /*e860*/  @!P4 STG.E.U8 desc[UR20][R24.64+0xf0], R7 ;  /* 0x0000f0071800c986 */ /* 0x0001e2000c101114 */
[----:B------:R-:W-:-:S03]  /*e870*/  ISETP.LT.OR P4, PT, R34, 0xf2, !P1 ;  /* 0x000000f22200780c */ /* 0x000fc60004f81670 */
[----:B------:R1:W-:Y:S01]  /*e880*/  @!P5 STG.E.U8 desc[UR20][R24.64+0xf1], R13 ;  /* 0x0000f10d1800d986 */ /* 0x0003e2000c101114 */
[C---:B------:R-:W-:Y:S02]  /*e890*/  ISETP.LT.OR P5, PT, R34.reuse, 0xf9, !P2 ;  /* 0x000000f92200780c */ /* 0x040fe400057a1670 */
[----:B------:R-:W-:Y:S01]  /*e8a0*/  ISETP.LT.OR P2, PT, R34, 0xfa, !P2 ;  /* 0x000000fa2200780c */ /* 0x000fe20005741670 */
[----:B--2---:R-:W-:-:S05]  /*e8b0*/  FMUL R3, R222, UR32 ;  /* 0x00000020de037c20 */ /* 0x004fca0008400000 */
[----:B------:R-:W-:Y:S01]  /*e8c0*/  F2FP.SATFINITE.E4M3.F32.PACK_AB_MERGE_C R15, RZ, R3, RZ ;  /* 0x00000003ff0f723e */ /* 0x000fe200048070ff */
[----:B------:R-:W-:-:S04]  /*e8d0*/  FMUL R0, R223, UR32 ;  /* 0x00000020df007c20 */ /* 0x000fc80008400000 */
[----:B------:R1:W-:Y:S01]  /*e8e0*/  @!P6 STG.E.U8 desc[UR20][R26.64+0xf0], R15 ;  /* 0x0000f00f1a00e986 */ /* 0x0003e2000c101114 */
[C---:B------:R-:W-:Y:S02]  /*e8f0*/  ISETP.LT.OR P6, PT, R34.reuse, 0xf9, !P1 ;  /* 0x000000f92200780c */ /* 0x040fe40004fc1670 */
[----:B------:R-:W-:Y:S02]  /*e900*/  ISETP.LT.OR P1, PT, R34, 0xfa, !P1 ;  /* 0x000000fa2200780c */ /* 0x000fe40004f21670 */
[----:B0-----:R-:W-:Y:S01]  /*e910*/  F2FP.SATFINITE.E4M3.F32.PACK_AB_MERGE_C R7, RZ, R0, RZ ;  /* 0x00000000ff07723e */ /* 0x001fe200048070ff */
[----:B---3--:R-:W-:Y:S01]  /*e920*/  FMUL R2, R225, UR32 ;  /* 0x00000020e1027c20 */ /* 0x008fe20008400000 */
[----:B----4-:R-:W-:-:S04]  /*e930*/  FMUL R3, R224, UR32 ;  /* 0x00000020e0037c20 */ /* 0x010fc80008400000 */
[----:B------:R-:W-:Y:S01]  /*e940*/  F2FP.SATFINITE.E4M3.F32.PACK_AB_MERGE_C R9, RZ, R2, RZ ;  /* 0x00000002ff09723e */ /* 0x000fe200048070ff */
[----:B------:R-:W-:Y:S01]  /*e950*/  FMUL R4, R227, UR32 ;  /* 0x00000020e3047c20 */ /* 0x000fe20008400000 */
[----:B------:R-:W-:Y:S01]  /*e960*/  FMUL R5, R226, UR32 ;  /* 0x00000020e2057c20 */ /* 0x000fe20008400000 */
[----:B------:R-:W-:-:S03]  /*e970*/  F2FP.SATFINITE.E4M3.F32.PACK_AB_MERGE_C R3, RZ, R3, RZ ;  /* 0x00000003ff03723e */ /* 0x000fc600048070ff */
[----:B------:R-:W-:Y:S02]  /*e980*/  F2FP.SATFINITE.E4M3.F32.PACK_AB_MERGE_C R11, RZ, R4, RZ ;  /* 0x00000004ff0b723e */ /* 0x000fe400048070ff */
[----:B------:R-:W-:Y:S01]  /*e990*/  F2FP.SATFINITE.E4M3.F32.PACK_AB_MERGE_C R5, RZ, R5, RZ ;  /* 0x00000005ff05723e */ /* 0x000fe200048070ff */
[----:B------:R1:W-:Y:S04]  /*e9a0*/  @!P4 STG.E.U8 desc[UR20][R26.64+0xf1], R7 ;  /* 0x0000f1071a00c986 */ /* 0x0003e8000c101114 */
[----:B------:R1:W-:Y:S04]  /*e9b0*/  @!P5 STG.E.U8 desc[UR20][R24.64+0xf8], R9 ;  /* 0x0000f8091800d986 */ /* 0x0003e8000c101114 */
[----:B------:R1:W-:Y:S04]  /*e9c0*/  @!P2 STG.E.U8 desc[UR20][R24.64+0xf9], R3 ;  /* 0x0000f9031800a986 */ /* 0x0003e8000c101114 */
[----:B------:R1:W-:Y:S04]  /*e9d0*/  @!P6 STG.E.U8 desc[UR20][R26.64+0xf8], R11 ;  /* 0x0000f80b1a00e986 */ /* 0x0003e8000c101114 */
[----:B------:R1:W-:Y:S02]  /*e9e0*/  @!P1 STG.E.U8 desc[UR20][R26.64+0xf9], R5 ;  /* 0x0000f9051a009986 */ /* 0x0003e4000c101114 */
.L_x_297:
[----:B------:R-:W-:Y:S05]  /*e9f0*/  BSYNC B0 ;  /* 0x0000000000007941 */ /* 0x000fea0003800000 */
.L_x_39:
[----:B------:R-:W2:Y:S01]  /*ea00*/  LDL.LU R22, [R1+0x78] ;  /* 0x0000780001167983 */ /* 0x000ea20000300800 */
[----:B01---5:R-:W-:Y:S01]  /*ea10*/  IMAD.U32 R3, RZ, RZ, UR12 ;  /* 0x0000000cff037e24 */ /* 0x023fe2000f8e00ff */
[----:B------:R-:W-:Y:S02]  /*ea20*/  ULDC.64 UR6, c[0x0][0x650] ;  /* 0x0001940000067ab9 */ /* 0x000fe40000000a00 */
[----:B------:R-:W3:Y:S01]  /*ea30*/  LDL.LU R19, [R1+0x7c] ;  /* 0x00007c0001137983 */ /* 0x000ee20000300800 */
[----:B------:R-:W-:Y:S01]  /*ea40*/  IMAD.U32 R0, RZ, RZ, UR16 ;  /* 0x00000010ff007e24 */ /* 0x000fe2000f8e00ff */
[----:B------:R0:W-:Y:S01]  /*ea50*/  SYNCS.ARRIVE.TRANS64.A1T0 RZ, [R3+UR28], RZ ;  /* 0x000000ff03ff79a7 */ /* 0x0001e2000810001c */
[----:B------:R-:W-:Y:S02]  /*ea60*/  IMAD.U32 R2, RZ, RZ, UR16 ;  /* 0x00000010ff027e24 */ /* 0x000fe4000f8e00ff */
[----:B------:R-:W-:Y:S02]  /*ea70*/  IMAD.MOV.U32 R4, RZ, RZ, -0x1 ;  /* 0xffffffffff047424 */ /* 0x000fe400078e00ff */
[----:B0-----:R-:W-:Y:S01]  /*ea80*/  IMAD.U32 R3, RZ, RZ, UR13 ;  /* 0x0000000dff037e24 */ /* 0x001fe2000f8e00ff */
[----:B---3--:R-:W-:-:S02]  /*ea90*/  LEA R19, P1, R0, R19, 0x1 ;  /* 0x0000001300137211 */ /* 0x008fc400078208ff */
[----:B------:R-:W-:Y:S02]  /*eaa0*/  PRMT R0, RZ, 0x7610, R0 ;  /* 0x00007610ff007816 */ /* 0x000fe40000000000 */
[----:B--2---:R-:W-:Y:S01]  /*eab0*/  LEA.HI.X R22, R2, R22, R3, 0x1, P1 ;  /* 0x0000001602167211 */ /* 0x004fe200008f0c03 */
[----:B------:R-:W-:Y:S01]  /*eac0*/  IMAD.MOV.U32 R2, RZ, RZ, -0x1 ;  /* 0xffffffffff027424 */ /* 0x000fe200078e00ff */
[----:B------:R0:W-:Y:S01]  /*ead0*/  STL [R1+0x7c], R19 ;  /* 0x00007c1301007387 */ /* 0x0001e20000100800 */
[----:B------:R-:W-:Y:S01]  /*eae0*/  IMAD.MOV.U32 R3, RZ, RZ, -0x1 ;  /* 0xffffffffff037424 */ /* 0x000fe200078e00ff */
[----:B------:R-:W-:Y:S02]  /*eaf0*/  ISETP.GE.U32.AND P1, PT, R19, UR6, PT ;  /* 0x0000000613007c0c */ /* 0x000fe4000bf26070 */
[----:B------:R0:W-:Y:S02]  /*eb00*/  STL [R1+0x78], R22 ;  /* 0x0000781601007387 */ /* 0x0001e40000100800 */
[----:B------:R-:W-:-:S02]  /*eb10*/  ISETP.GE.U32.AND.EX P1, PT, R22, UR7, PT, P1 ;  /* 0x0000000716007c0c */ /* 0x000fc4000bf26110 */
[----:B------:R0:W-:Y:S04]  /*eb20*/  STL [R1+0x80], R4 ;  /* 0x0000800401007387 */ /* 0x0001e80000100800 */
[----:B------:R0:W-:Y:S04]  /*eb30*/  STL [R1+0x70], R2 ;  /* 0x0000700201007387 */ /* 0x0001e80000100800 */
[----:B------:R0:W-:Y:S03]  /*eb40*/  STL [R1+0x84], R3 ;  /* 0x0000840301007387 */ /* 0x0001e60000100800 */
[----:B------:R-:W-:Y:S05]  /*eb50*/  @P1 BRA `(.L_x_298) ;  /* 0x0000000400741947 */ /* 0x000fea0003800000 */
[----:B------:R-:W1:Y:S01]  /*eb60*/  S2R R14, SR_CTAID.X ;  /* 0x00000000000e7919 */ /* 0x000e620000002500 */
[----:B------:R-:W2:Y:S01]  /*eb70*/  LDC.64 R8, c[0x0][0x628] ;  /* 0x00018a00ff087b82 */ /* 0x000ea20000000a00 */
[----:B------:R-:W-:Y:S01]  /*eb80*/  ULDC UR6, c[0x0][0x150] ;  /* 0x0000540000067ab9 */ /* 0x000fe20000000800 */
[----:B------:R-:W-:Y:S01]  /*eb90*/  IMAD.MOV.U32 R6, RZ, RZ, R19 ;  /* 0x000000ffff067224 */ /* 0x000fe200078e0013 */
[----:B------:R-:W3:Y:S01]  /*eba0*/  S2R R16, SR_CTAID.Y ;  /* 0x0000000000107919 */ /* 0x000ee20000002600 */
[----:B------:R-:W-:-:S04]  /*ebb0*/  IMAD.MOV.U32 R7, RZ, RZ, R22 ;  /* 0x000000ffff077224 */ /* 0x000fc800078e0016 */
[----:B------:R-:W0:Y:S08]  /*ebc0*/  LDC R17, c[0x0][0x144] ;  /* 0x00005100ff117b82 */ /* 0x000e300000000800 */
[----:B------:R-:W0:Y:S08]  /*ebd0*/  LDC R10, c[0x0][0x630] ;  /* 0x00018c00ff0a7b82 */ /* 0x000e300000000800 */
[----:B------:R-:W0:Y:S01]  /*ebe0*/  LDC.64 R12, c[0x0][0x620] ;  /* 0x00018800ff0c7b82 */ /* 0x000e220000000a00 */
[----:B--2---:R-:W-:-:S04]  /*ebf0*/  ISETP.NE.U32.AND P1, PT, R8, RZ, PT ;  /* 0x000000ff0800720c */ /* 0x004fc80003f25070 */
[----:B------:R-:W-:Y:S02]  /*ec00*/  ISETP.NE.AND.EX P1, PT, R9, RZ, PT, P1 ;  /* 0x000000ff0900720c */ /* 0x000fe40003f25310 */
[----:B-1----:R-:W-:-:S05]  /*ec10*/  I2FP.F32.U32 R0, R14 ;  /* 0x0000000e00007245 */ /* 0x002fca0000201000 */
[----:B------:R-:W-:-:S04]  /*ec20*/  FMUL R0, R0, UR6 ;  /* 0x0000000600007c20 */ /* 0x000fc80008400000 */
[----:B------:R1:W2:Y:S02]  /*ec30*/  F2I.U32.TRUNC.NTZ R15, R0 ;  /* 0x00000000000f7305 */ /* 0x0002a4000020f000 */
[----:B---3--:R-:W-:Y:S05]  /*ec40*/  @!P1 BRA `(.L_x_299) ;  /* 0x0000000000289947 */ /* 0x008fea0003800000 */
[----:B-1----:R-:W1:Y:S02]  /*ec50*/  LDC R0, c[0x0][0x634] ;  /* 0x00018d00ff007b82 */ /* 0x002e640000000800 */
[----:B-1----:R-:W-:-:S05]  /*ec60*/  IADD3 R7, P1, R19, R0, RZ ;  /* 0x0000000013077210 */ /* 0x002fca0007f3e0ff */
[----:B------:R-:W-:-:S04]  /*ec70*/  IMAD.X R11, RZ, RZ, R22, P1 ;  /* 0x000000ffff0b7224 */ /* 0x000fc800008e0616 */
[----:B0-----:R-:W-:-:S04]  /*ec80*/  IMAD.WIDE.U32 R2, R11, R8, RZ ;  /* 0x000000080b027225 */ /* 0x001fc800078e00ff */
[----:B------:R-:W-:-:S04]  /*ec90*/  IMAD.WIDE.U32 R4, P1, R7, R9, R2 ;  /* 0x0000000907047225 */ /* 0x000fc80007820002 */
[----:B------:R-:W-:-:S04]  /*eca0*/  IMAD.WIDE.U32 R2, R7, R8, RZ ;  /* 0x0000000807027225 */ /* 0x000fc800078e00ff */
[----:B------:R-:W-:Y:S01]  /*ecb0*/  IMAD.X R7, RZ, RZ, RZ, P1 ;  /* 0x000000ffff077224 */ /* 0x000fe200008e06ff */
[----:B------:R-:W-:Y:S01]  /*ecc0*/  IADD3 RZ, P1, R3, R4, RZ ;  /* 0x0000000403ff7210 */ /* 0x000fe20007f3e0ff */
[----:B------:R-:W-:-:S04]  /*ecd0*/  IMAD.MOV.U32 R6, RZ, RZ, R5 ;  /* 0x000000ffff067224 */ /* 0x000fc800078e0005 */
[----:B------:R-:W-:-:S08]  /*ece0*/  IMAD.WIDE.U32.X R6, R11, R9, R6, P1 ;  /* 0x000000090b067225 */ /* 0x000fd000008e0406 */
.L_x_299:
[-CC-:B0-----:R-:W-:Y:S01]  /*ecf0*/  SHF.R.U64 R11, R6, R10.reuse, R7.reuse ;  /* 0x0000000a060b7219 */ /* 0x181fe20000001207 */
[----:B------:R-:W0:Y:S01]  /*ed00*/  LDC.64 R20, c[0x0][0x640] ;  /* 0x00019000ff147b82 */ /* 0x000e220000000a00 */
[----:B-1----:R-:W-:Y:S01]  /*ed10*/  SHF.R.U32.HI R0, RZ, R10, R7 ;  /* 0x0000000aff007219 */ /* 0x002fe20000011607 */
[----:B------:R-:W-:Y:S01]  /*ed20*/  IMAD.MOV.U32 R2, RZ, RZ, R19 ;  /* 0x000000ffff027224 */ /* 0x000fe200078e0013 */
[----:B------:R-:W-:Y:S01]  /*ed30*/  IADD3 R5, P1, RZ, -R11, RZ ;  /* 0x8000000bff057210 */ /* 0x000fe20007f3e0ff */
[----:B--2---:R-:W-:Y:S01]  /*ed40*/  IMAD.MOV R15, RZ, RZ, -R15 ;  /* 0x000000ffff0f7224 */ /* 0x004fe200078e0a0f */
[----:B------:R-:W-:Y:S01]  /*ed50*/  ULDC UR6, c[0x0][0x154] ;  /* 0x0000550000067ab9 */ /* 0x000fe20000000800 */
[----:B------:R-:W-:Y:S02]  /*ed60*/  IMAD.MOV.U32 R7, RZ, RZ, 0x1 ;  /* 0x00000001ff077424 */ /* 0x000fe400078e00ff */
[----:B------:R-:W1:Y:S01]  /*ed70*/  LDC R4, c[0x0][0x618] ;  /* 0x00018600ff047b82 */ /* 0x000e620000000800 */
[----:B------:R-:W-:-:S02]  /*ed80*/  IMAD.X R3, RZ, RZ, ~R0, P1 ;  /* 0x000000ffff037224 */ /* 0x000fc400008e0e00 */
[----:B------:R-:W-:Y:S02]  /*ed90*/  IMAD R17, R17, R15, R14 ;  /* 0x0000000f11117224 */ /* 0x000fe400078e020e */
[-C--:B------:R-:W-:Y:S02]  /*eda0*/  IMAD R0, R3, R12.reuse, RZ ;  /* 0x0000000c03007224 */ /* 0x080fe400078e02ff */
[----:B------:R-:W-:Y:S01]  /*edb0*/  IMAD.MOV.U32 R3, RZ, RZ, R22 ;  /* 0x000000ffff037224 */ /* 0x000fe200078e0016 */
[----:B------:R-:W2:Y:S01]  /*edc0*/  LDC R6, c[0x0][0x608] ;  /* 0x00018200ff067b82 */ /* 0x000ea20000000800 */
[----:B------:R-:W-:-:S04]  /*edd0*/  IMAD.WIDE.U32 R2, R5, R12, R2 ;  /* 0x0000000c05027225 */ /* 0x000fc800078e0002 */
[----:B------:R-:W-:-:S03]  /*ede0*/  IMAD R5, R5, R13, R0 ;  /* 0x0000000d05057224 */ /* 0x000fc600078e0200 */
[----:B------:R-:W3:Y:S01]  /*edf0*/  LDC R18, c[0x0][0x658] ;  /* 0x00019600ff127b82 */ /* 0x000ee20000000800 */
[----:B------:R-:W-:Y:S01]  /*ee00*/  I2FP.F32.U32 R0, R16 ;  /* 0x0000001000007245 */ /* 0x000fe20000201000 */
[----:B------:R-:W-:Y:S01]  /*ee10*/  IMAD.IADD R3, R3, 0x1, R5 ;  /* 0x0000000103037824 */ /* 0x000fe200078e0205 */
[----:B0-----:R-:W-:Y:S01]  /*ee20*/  ISETP.NE.U32.AND P1, PT, R20, RZ, PT ;  /* 0x000000ff1400720c */ /* 0x001fe20003f25070 */
[----:B------:R-:W-:Y:S02]  /*ee30*/  IMAD.MOV.U32 R5, RZ, RZ, -0x1 ;  /* 0xffffffffff057424 */ /* 0x000fe400078e00ff */
[----:B------:R-:W-:Y:S02]  /*ee40*/  FMUL R0, R0, UR6 ;  /* 0x0000000600007c20 */ /* 0x000fe40008400000 */
[----:B------:R-:W0:Y:S01]  /*ee50*/  LDC R15, c[0x0][0x148] ;  /* 0x00005200ff0f7b82 */ /* 0x000e220000000800 */
[----:B-1----:R-:W-:Y:S01]  /*ee60*/  SHF.R.U64 R10, R2, R4, R3 ;  /* 0x00000004020a7219 */ /* 0x002fe20000001203 */
[----:B------:R1:W0:Y:S01]  /*ee70*/  F2I.U32.TRUNC.NTZ R13, R0 ;  /* 0x00000000000d7305 */ /* 0x000222000020f000 */
[----:B------:R-:W-:-:S02]  /*ee80*/  ISETP.NE.AND.EX P1, PT, R21, RZ, PT, P1 ;  /* 0x000000ff1500720c */ /* 0x000fc40003f25310 */
[----:B------:R-:W-:-:S03]  /*ee90*/  SHF.R.U32.HI R3, RZ, R4, R3 ;  /* 0x00000004ff037219 */ /* 0x000fc60000011603 */
[----:B------:R-:W0:Y:S01]  /*eea0*/  LDC R14, c[0x0][0x600] ;  /* 0x00018000ff0e7b82 */ /* 0x000e220000000800 */
[-CC-:B--2---:R-:W-:Y:S02]  /*eeb0*/  SHF.R.U64 R8, R10, R6.reuse, R3.reuse ;  /* 0x000000060a087219 */ /* 0x184fe40000001203 */
[----:B------:R-:W-:-:S05]  /*eec0*/  SHF.R.U32.HI R3, RZ, R6, R3 ;  /* 0x00000006ff037219 */ /* 0x000fca0000011603 */
[----:B------:R-:W2:Y:S01]  /*eed0*/  LDC R22, c[0x0][0x648] ;  /* 0x00019200ff167b82 */ /* 0x000ea20000000800 */
[-CC-:B---3--:R-:W-:Y:S02]  /*eee0*/  SHF.R.U64 R12, R8, R18.reuse, R3.reuse ;  /* 0x00000012080c7219 */ /* 0x188fe40000001203 */
[-C--:B------:R-:W-:Y:S02]  /*eef0*/  SHF.L.U32 R5, R5, R18.reuse, RZ ;  /* 0x0000001205057219 */ /* 0x080fe400000006ff */
[-C--:B------:R-:W-:Y:S01]  /*ef00*/  SHF.R.U32.HI R3, RZ, R18.reuse, R3 ;  /* 0x00000012ff037219 */ /* 0x080fe20000011603 */
[----:B------:R-:W-:Y:S01]  /*ef10*/  IMAD.MOV.U32 R2, RZ, RZ, R12 ;  /* 0x000000ffff027224 */ /* 0x000fe200078e000c */
[----:B------:R-:W-:Y:S01]  /*ef20*/  SHF.L.U32 R18, R7, R18, RZ ;  /* 0x0000001207127219 */ /* 0x000fe200000006ff */
[----:B------:R-:W3:Y:S01]  /*ef30*/  LDC R23, c[0x0][0x638] ;  /* 0x00018e00ff177b82 */ /* 0x000ee20000000800 */
[----:B------:R-:W-:-:S07]  /*ef40*/  LOP3.LUT R19, RZ, R5, RZ, 0x33, !PT ;  /* 0x00000005ff137212 */ /* 0x000fce00078e33ff */
[----:B------:R-:W0:Y:S01]  /*ef50*/  LDC R24, c[0x0][0x610] ;  /* 0x00018400ff187b82 */ /* 0x000e220000000800 */
[----:B-1----:R-:W-:Y:S05]  /*ef60*/  @!P1 BRA `(.L_x_300) ;  /* 0x0000000000289947 */ /* 0x002fea0003800000 */
[----:B------:R-:W1:Y:S02]  /*ef70*/  LDC R7, c[0x0][0x64c] ;  /* 0x00019300ff077b82 */ /* 0x000e640000000800 */
[----:B-1----:R-:W-:-:S05]  /*ef80*/  IADD3 R7, P1, R12, R7, RZ ;  /* 0x000000070c077210 */ /* 0x002fca0007f3e0ff */
        /* <DEDUP_REMOVED lines=8> */
.L_x_300:
[----:B--2---:R-:W-:Y:S01]  /*f010*/  SHF.R.U64 R0, R2, R22, R3 ;  /* 0x0000001602007219 */ /* 0x004fe20000001203 */
[----:B0-----:R-:W-:Y:S01]  /*f020*/  VIADD R7, R14, 0xffffffff ;  /* 0xffffffff0e077836 */ /* 0x001fe20000000000 */
[----:B------:R-:W-:Y:S01]  /*f030*/  LOP3.LUT R5, R8, R19, RZ, 0xc0, !PT ;  /* 0x0000001308057212 */ /* 0x000fe200078ec0ff */
[----:B------:R-:W-:Y:S02]  /*f040*/  IMAD.MOV R13, RZ, RZ, -R13 ;  /* 0x000000ffff0d7224 */ /* 0x000fe400078e0a0d */
[----:B------:R-:W-:Y:S02]  /*f050*/  IMAD.MOV R3, RZ, RZ, -R0 ;  /* 0x000000ffff037224 */ /* 0x000fe400078e0a00 */
[----:B------:R-:W-:Y:S01]  /*f060*/  IMAD R2, R18, R0, R5 ;  /* 0x0000000012027224 */ /* 0x000fe200078e0205 */
[----:B------:R-:W-:Y:S01]  /*f070*/  LOP3.LUT R5, R10, R7, RZ, 0xc0, !PT ;  /* 0x000000070a057212 */ /* 0x000fe200078ec0ff */
[----:B------:R-:W-:Y:S02]  /*f080*/  @P3 IMAD R17, R15, R13, R16 ;  /* 0x0000000d0f113224 */ /* 0x000fe400078e0210 */
[----:B---3--:R-:W-:-:S02]  /*f090*/  IMAD R0, R3, R23, R12 ;  /* 0x0000001703007224 */ /* 0x008fc400078e020c */
[----:B------:R-:W-:Y:S02]  /*f0a0*/  IMAD.MOV.U32 R4, RZ, RZ, 0x1 ;  /* 0x00000001ff047424 */ /* 0x000fe400078e00ff */
[----:B------:R-:W-:Y:S02]  /*f0b0*/  IMAD R2, R2, R24, R17 ;  /* 0x0000001802027224 */ /* 0x000fe400078e0211 */
[----:B------:R-:W-:Y:S01]  /*f0c0*/  IMAD R3, R0, R14, R5 ;  /* 0x0000000e00037224 */ /* 0x000fe200078e0205 */
[----:B------:R-:W-:-:S04]  /*f0d0*/  PRMT R0, R4, 0x7610, R0 ;  /* 0x0000761004007816 */ /* 0x000fc80000000000 */
[----:B------:R-:W-:Y:S02]  /*f0e0*/  SEL R4, R3, R2, !P3 ;  /* 0x0000000203047207 */ /* 0x000fe40005800000 */
[----:B------:R-:W-:-:S03]  /*f0f0*/  SEL R2, R2, R3, !P3 ;  /* 0x0000000302027207 */ /* 0x000fc60005800000 */
[----:B------:R1:W-:Y:S04]  /*f100*/  STL [R1+0x84], R4 ;  /* 0x0000840401007387 */ /* 0x0003e80000100800 */
[----:B------:R1:W-:Y:S04]  /*f110*/  STL [R1+0x70], R11 ;  /* 0x0000700b01007387 */ /* 0x0003e80000100800 */
[----:B------:R1:W-:Y:S02]  /*f120*/  STL [R1+0x80], R2 ;  /* 0x0000800201007387 */ /* 0x0003e40000100800 */
.L_x_298:
[----:B------:R-:W-:Y:S01]  /*f130*/  LOP3.LUT P1, RZ, R0, 0xff, RZ, 0xc0, !PT ;  /* 0x000000ff00ff7812 */ /* 0x000fe2000782c0ff */
[----:B------:R-:W-:-:S12]  /*f140*/  ULOP3.LUT UR27, UR27, 0x1, URZ, 0x3c, !UPT ;  /* 0x000000011b1b7892 */ /* 0x000fd8000f8e3c3f */
[----:B------:R-:W-:Y:S05]  /*f150*/  @P1 BRA `(.L_x_301) ;  /* 0xffffff2400801947 */ /* 0x000fea000383ffff */
[----:B------:R-:W-:Y:S05]  /*f160*/  EXIT ;  /* 0x000000000000794d */ /* 0x000fea0003800000 */
.L_x_17:
[----:B------:R-:W-:-:S08]  /*f170*/  ISETP.NE.AND P0, PT, RZ, UR6, PT ;  /* 0x00000006ff007c0c */ /* 0x000fd0000bf05270 */
[----:B0123--:R-:W0:-:S00]  /*f180*/  USETMAXREG.DEALLOC.CTAPOOL 0x28 ;  /* 0x00000028000079c8 */ /* 0x00fe0000080e0500 */
[----:B------:R-:W-:Y:S05]  /*f190*/  @P0 EXIT ;  /* 0x000000000000094d */ /* 0x000fea0003800000 */
[----:B0-----:R-:W-:Y:S01]  /*f1a0*/  LOP3.LUT P0, RZ, R0, 0xff, RZ, 0xc0, !PT ;  /* 0x000000ff00ff7812 */ /* 0x001fe2000780c0ff */
[----:B------:R-:W-:Y:S02]  /*f1b0*/  IMAD.MOV.U32 R0, RZ, RZ, 0x1 ;  /* 0x00000001ff007424 */ /* 0x000fe400078e00ff */
[----:B------:R-:W-:-:S10]  /*f1c0*/  IMAD.MOV.U32 R9, RZ, RZ, RZ ;  /* 0x000000ffff097224 */ /* 0x000fd400078e00ff */
[----:B------:R-:W-:Y:S05]  /*f1d0*/  @!P0 BRA `(.L_x_302) ;  /* 0x0000000c00608947 */ /* 0x000fea0003800000 */
[----:B------:R-:W0:Y:S01]  /*f1e0*/  S2UR UR8, SR_CgaCtaId ;  /* 0x00000000000879c3 */ /* 0x000e220000008800 */
[----:B------:R-:W-:Y:S01]  /*f1f0*/  LOP3.LUT P0, RZ, R3, 0x1f, RZ, 0xc0, !PT ;  /* 0x0000001f03ff7812 */ /* 0x000fe2000780c0ff */
[----:B------:R-:W-:Y:S01]  /*f200*/  ULDC UR5, c[0x0][0x658] ;  /* 0x0001960000057ab9 */ /* 0x000fe20000000800 */
[----:B------:R-:W-:Y:S01]  /*f210*/  UMOV UR6, 0xffffffff ;  /* 0xffffffff00067882 */ /* 0x000fe20000000000 */
[----:B------:R-:W-:Y:S01]  /*f220*/  BSSY B0, `(.L_x_302) ;  /* 0x00000d3000007945 */ /* 0x000fe20003800000 */
[----:B------:R-:W-:Y:S01]  /*f230*/  USHF.L.U32 UR6, UR6, UR5, URZ ;  /* 0x0000000506067299 */ /* 0x000fe2000800063f */
[C---:B------:R-:W-:Y:S01]  /*f240*/  ISETP.NE.AND P2, PT, R2.reuse, RZ, PT ;  /* 0x000000ff0200720c */ /* 0x040fe20003f45270 */
[----:B------:R-:W-:Y:S01]  /*f250*/  IMAD.MOV.U32 R10, RZ, RZ, 0x1 ;  /* 0x00000001ff0a7424 */ /* 0x000fe200078e00ff */
[----:B------:R-:W-:Y:S01]  /*f260*/  ISETP.NE.OR P0, PT, R2, RZ, !P0 ;  /* 0x000000ff0200720c */ /* 0x000fe20004705670 */
[----:B------:R-:W-:Y:S01]  /*f270*/  IMAD.MOV.U32 R0, RZ, RZ, 0x1 ;  /* 0x00000001ff007424 */ /* 0x000fe200078e00ff */
[----:B------:R-:W-:Y:S01]  /*f280*/  ULDC UR4, c[0x0][0x600] ;  /* 0x0001800000047ab9 */ /* 0x000fe20000000800 */
[----:B------:R-:W-:Y:S01]  /*f290*/  IMAD.MOV.U32 R9, RZ, RZ, RZ ;  /* 0x000000ffff097224 */ /* 0x000fe200078e00ff */
[----:B------:R-:W-:Y:S01]  /*f2a0*/  UMOV UR7, 0x1 ;  /* 0x0000000100077882 */ /* 0x000fe20000000000 */
[----:B------:R-:W-:-:S02]  /*f2b0*/  UIADD3 UR28, UR14, 0x1, URZ ;  /* 0x000000010e1c7890 */ /* 0x000fc4000fffe03f */
[----:B------:R-:W-:Y:S02]  /*f2c0*/  ULOP3.LUT UR25, UR15, 0x2, URZ, 0xfc, !UPT ;  /* 0x000000020f197892 */ /* 0x000fe4000f8efc3f */
[----:B------:R-:W-:Y:S02]  /*f2d0*/  UIADD3 UR4, UR4, -0x1, URZ ;  /* 0xffffffff04047890 */ /* 0x000fe4000fffe03f */
[----:B------:R-:W-:Y:S02]  /*f2e0*/  USHF.L.U32 UR22, UR7, UR5, URZ ;  /* 0x0000000507167299 */ /* 0x000fe4000800063f */
[----:B------:R-:W-:Y:S01]  /*f2f0*/  ULOP3.LUT UR21, URZ, UR6, URZ, 0x33, !UPT ;  /* 0x000000063f157292 */ /* 0x000fe2000f8e333f */
[----:B------:R-:W-:Y:S01]  /*f300*/  ULDC.64 UR26, c[0x0][0x198] ;  /* 0x00006600001a7ab9 */ /* 0x000fe20000000a00 */
[----:B0-----:R-:W-:-:S10]  /*f310*/  IMAD.U32 R8, RZ, RZ, UR8 ;  /* 0x00000008ff087e24 */ /* 0x001fd4000f8e00ff */
.L_x_314:
[----:B------:R-:W-:-:S03]  /*f320*/  UMOV UR5, 0xffffffff ;  /* 0xffffffff00057882 */ /* 0x000fc60000000000 */
[----:B01----:R-:W-:Y:S05]  /*f330*/  BRA.DIV UR5, `(.L_x_303) ;  /* 0x0000001205587947 */ /* 0x003fea000b800000 */
[----:B------:R-:W-:-:S13]  /*f340*/  ELECT P1, URZ, PT ;  /* 0x00000000003f782f */ /* 0x000fda0003820000 */
.L_x_328:
[----:B------:R-:W0:Y:S01]  /*f350*/  LDC R2, c[0x0][0x28c] ;  /* 0x0000a300ff027b82 */ /* 0x000e220000000800 */
[----:B------:R-:W-:Y:S01]  /*f360*/  BSSY B1, `(.L_x_304) ;  /* 0x000003f000017945 */ /* 0x000fe20003800000 */
[----:B0-----:R-:W-:-:S13]  /*f370*/  ISETP.LT.OR P1, PT, R2, 0x1, !P1 ;  /* 0x000000010200780c */ /* 0x001fda0004f21670 */
[----:B------:R-:W-:Y:S05]  /*f380*/  @P1 BRA `(.L_x_305) ;  /* 0x0000000000f01947 */ /* 0x000fea0003800000 */
[----:B------:R-:W2:Y:S04]  /*f390*/  LDL.LU R4, [R1+0x80] ;  /* 0x0000800001047983 */ /* 0x000ea80000300800 */
[----:B------:R-:W3:Y:S01]  /*f3a0*/  LDL.LU R3, [R1+0x84] ;  /* 0x0000840001037983 */ /* 0x000ee20000300800 */
[----:B------:R-:W-:Y:S02]  /*f3b0*/  IMAD.MOV.U32 R13, RZ, RZ, RZ ;  /* 0x000000ffff0d7224 */ /* 0x000fe400078e00ff */
[----:B------:R-:W-:Y:S02]  /*f3c0*/  IMAD.U32 R14, RZ, RZ, UR28 ;  /* 0x0000001cff0e7e24 */ /* 0x000fe4000f8e00ff */
[----:B------:R-:W-:Y:S02]  /*f3d0*/  IMAD.MOV.U32 R2, RZ, RZ, R0 ;  /* 0x000000ffff027224 */ /* 0x000fe400078e0000 */
[----:B--2---:R-:W-:-:S02]  /*f3e0*/  IMAD R8, R4, 0x8, R8 ;  /* 0x0000000804087824 */ /* 0x004fc400078e0208 */
[----:B---3--:R-:W-:Y:S02]  /*f3f0*/  IMAD.SHL.U32 R6, R3, 0x100, RZ ;  /* 0x0000010003067824 */ /* 0x008fe400078e00ff */
[----:B------:R-:W-:Y:S02]  /*f400*/  IMAD.MOV.U32 R3, RZ, RZ, R9 ;  /* 0x000000ffff037224 */ /* 0x000fe400078e0009 */
[----:B------:R-:W-:-:S07]  /*f410*/  IMAD.SHL.U32 R7, R8, 0x8, RZ ;  /* 0x0000000808077824 */ /* 0x000fce00078e00ff */
.L_x_309:
[----:B------:R-:W0:Y:S01]  /*f420*/  S2UR UR5, SR_CgaCtaId ;  /* 0x00000000000579c3 */ /* 0x000e220000008800 */
[----:B------:R-:W-:Y:S02]  /*f430*/  MOV R5, 0x400 ;  /* 0x0000040000057802 */ /* 0x000fe40000000f00 */
[----:B------:R-:W-:Y:S01]  /*f440*/  SHF.L.U32 R4, R2, 0x1f, RZ ;  /* 0x0000001f02047819 */ /* 0x000fe200000006ff */
[----:B0-----:R-:W-:-:S05]  /*f450*/  IMAD.U32 R8, RZ, RZ, UR5 ;  /* 0x00000005ff087e24 */ /* 0x001fca000f8e00ff */
[----:B------:R-:W-:Y:S02]  /*f460*/  LEA R12, R8, R5, 0x18 ;  /* 0x00000005080c7211 */ /* 0x000fe400078ec0ff */
[----:B------:R-:W0:Y:S03]  /*f470*/  @!P2 LDC R5, c[0x0][0x500] ;  /* 0x00014000ff05ab82 */ /* 0x000e260000000800 */
[----:B------:R-:W-:-:S04]  /*f480*/  IMAD R11, R3, 0x8, R12 ;  /* 0x00000008030b7824 */ /* 0x000fc800078e020c */
[----:B------:R-:W1:Y:S02]  /*f490*/  SYNCS.PHASECHK.TRANS64.TRYWAIT P1, [R11+URZ+0x28], R4 ;  /* 0x000028040b0075a7 */ /* 0x000e64000802017f */
[----:B-1----:R-:W-:Y:S05]  /*f4a0*/  @!P1 BRA `(.L_x_306) ;  /* 0x00000010001c9947 */ /* 0x002fea0003800000 */
.L_x_329:
[----:B------:R-:W-:Y:S01]  /*f4b0*/  UPRMT UR5, UR25, 0x9910, URZ ;  /* 0x0000991019057896 */ /* 0x000fe2000800003f */
[----:B0-----:R0:W-:Y:S03]  /*f4c0*/  @!P2 SYNCS.ARRIVE.TRANS64 RZ, [R11+URZ], R5 ;  /* 0x000000050bffa9a7 */ /* 0x0011e6000800003f */
[----:B------:R-:W-:-:S06]  /*f4d0*/  UISETP.NE.AND UP0, UPT, UR5, 0x2, UPT ;  /* 0x000000020500788c */ /* 0x000fcc000bf05270 */
[----:B------:R-:W-:-:S13]  /*f4e0*/  PLOP3.LUT P1, PT, PT, PT, UP0, 0x80, 0x0 ;  /* 0x000000000000781c */ /* 0x000fda0003f2f008 */
[----:B0-----:R-:W-:Y:S05]  /*f4f0*/  @P1 BRA `(.L_x_307) ;  /* 0x0000000000041947 */ /* 0x001fea0003800000 */
[----:B------:R-:W-:Y:S01]  /*f500*/  BPT.TRAP 0x1 ;  /* 0x000000040000795c */ /* 0x000fe20000300000 */
.L_x_307:
[----:B------:R-:W-:Y:S05]  /*f510*/  @P0 BRA `(.L_x_308) ;  /* 0x0000000000040947 */ /* 0x000fea0003800000 */
[----:B------:R-:W-:Y:S01]  /*f520*/  BPT.TRAP 0x1 ;  /* 0x000000040000795c */ /* 0x000fe20000300000 */
.L_x_308:
[----:B------:R-:W2:Y:S01]  /*f530*/  LDL R5, [R1+0x70] ;  /* 0x0000700001057983 */ /* 0x000ea20000100800 */
[----:B-1----:R-:W-:Y:S01]  /*f540*/  IMAD R4, R3, 0x8, R8 ;  /* 0x0000000803047824 */ /* 0x002fe200078e0208 */
[----:B------:R-:W-:Y:S01]  /*f550*/  R2UR UR9, R11 ;  /* 0x000000000b0972ca */ /* 0x000fe200000e0000 */
[----:B------:R-:W-:Y:S01]  /*f560*/  VIADD R14, R14, 0xffffffff ;  /* 0xffffffff0e0e7836 */ /* 0x000fe20000000000 */
[----:B------:R-:W-:Y:S01]  /*f570*/  UIADD3 UR6, UP0, UR26, 0xf0, URZ ;  /* 0x000000f01a067890 */ /* 0x000fe2000ff1e03f */
[--C-:B------:R-:W-:Y:S01]  /*f580*/  IMAD.U32 R4, R4, 0x400, R12.reuse ;  /* 0x0000040004047824 */ /* 0x100fe200078e000c */
[----:B------:R-:W-:Y:S01]  /*f590*/  R2UR UR11, R7 ;  /* 0x00000000070b72ca */ /* 0x000fe200000e0000 */
[----:B------:R-:W-:Y:S01]  /*f5a0*/  IMAD R12, R3, 0x8000, R12 ;  /* 0x00008000030c7824 */ /* 0x000fe200078e020c */
[----:B------:R-:W-:Y:S01]  /*f5b0*/  R2UR UR10, R13 ;  /* 0x000000000d0a72ca */ /* 0x000fe200000e0000 */
[----:B------:R-:W-:Y:S01]  /*f5c0*/  UIADD3 UR30, UP1, UR26, 0x1f0, URZ ;  /* 0x000001f01a1e7890 */ /* 0x000fe2000ff3e03f */
[----:B------:R-:W-:Y:S01]  /*f5d0*/  R2UR UR5, R4 ;  /* 0x00000000040572ca */ /* 0x000fe200000e0000 */
[----:B------:R-:W-:Y:S01]  /*f5e0*/  UIADD3.X UR7, URZ, UR27, URZ, UP0, !UPT ;  /* 0x0000001b3f077290 */ /* 0x000fe200087fe43f */
[----:B------:R-:W-:Y:S01]  /*f5f0*/  R2UR UR8, R12 ;  /* 0x000000000c0872ca */ /* 0x000fe200000e0000 */
[----:B------:R-:W-:Y:S01]  /*f600*/  VIADD R3, R3, 0x1 ;  /* 0x0000000103037836 */ /* 0x000fe20000000000 */
[----:B------:R-:W-:Y:S01]  /*f610*/  R2UR UR23, R6 ;  /* 0x00000000061772ca */ /* 0x000fe200000e0000 */
[----:B------:R-:W-:Y:S01]  /*f620*/  UIADD3.X UR31, URZ, UR27, URZ, UP1, !UPT ;  /* 0x0000001b3f1f7290 */ /* 0x000fe20008ffe43f */
[----:B------:R-:W-:Y:S01]  /*f630*/  ISETP.GT.AND P4, PT, R14, 0x1, PT ;  /* 0x000000010e00780c */ /* 0x000fe20003f84270 */
[----:B------:R-:W-:Y:S01]  /*f640*/  UMOV UR24, 0xff0000 ;  /* 0x00ff000000187882 */ /* 0x000fe20000000000 */
[----:B------:R-:W-:Y:S01]  /*f650*/  UMOV UR18, 0x0 ;  /* 0x0000000000127882 */ /* 0x000fe20000000000 */
[----:B------:R-:W-:Y:S01]  /*f660*/  UMOV UR19, 0x10000000 ;  /* 0x1000000000137882 */ /* 0x000fe20000000000 */
[----:B------:R-:W-:Y:S01]  /*f670*/  ISETP.NE.AND P1, PT, R3, 0x5, PT ;  /* 0x000000050300780c */ /* 0x000fe20003f25270 */
[----:B------:R-:W-:-:S02]  /*f680*/  VIADD R13, R13, 0x80 ;  /* 0x000000800d0d7836 */ /* 0x000fc40000000000 */
[----:B------:R-:W-:Y:S01]  /*f690*/  UIADD3 UR5, UR5, 0x180, URZ ;  /* 0x0000018005057890 */ /* 0x000fe2000fffe03f */
[----:B------:R-:W-:Y:S01]  /*f6a0*/  SEL R3, R3, RZ, P1 ;  /* 0x000000ff03037207 */ /* 0x000fe20000800000 */
[----:B------:R-:W-:-:S05]  /*f6b0*/  UIADD3 UR20, UR8, 0xa180, URZ ;  /* 0x0000a18008147890 */ /* 0x000fca000fffe03f */
[----:B------:R-:W-:Y:S01]  /*f6c0*/  UMOV UR8, UR5 ;  /* 0x0000000500087c82 */ /* 0x000fe20008000000 */
[----:B--2---:R-:W-:Y:S02]  /*f6d0*/  R2UR UR12, R5 ;  /* 0x00000000050c72ca */ /* 0x004fe400000e0000 */
[----:B------:R-:W-:-:S04]  /*f6e0*/  SEL R5, RZ, 0x1, P1 ;  /* 0x00000001ff057807 */ /* 0x000fc80000800000 */
[----:B------:R-:W-:-:S07]  /*f6f0*/  LOP3.LUT R2, R2, R5, RZ, 0x3c, !PT ;  /* 0x0000000502027212 */ /* 0x000fce00078e3cff */
[----:B------:R0:W-:Y:S02]  /*f700*/  UTMALDG.3D.MULTICAST [UR8], [UR6], UR24, desc[UR18] ;  /* 0x00001208060073b4 */ /* 0x0001e40008011818 */
[----:B0-----:R-:W-:Y:S01]  /*f710*/  UMOV UR8, UR20 ;  /* 0x0000001400087c82 */ /* 0x001fe20008000000 */
[----:B------:R-:W-:Y:S02]  /*f720*/  UMOV UR11, UR23 ;  /* 0x00000017000b7c82 */ /* 0x000fe40008000000 */
[----:B------:R0:W-:Y:S02]  /*f730*/  UTMALDG.3D [UR8], [UR30], desc[UR18] ;  /* 0x000012081e0075b4 */ /* 0x0001e40008011000 */
[----:B0-----:R-:W-:Y:S05]  /*f740*/  @P4 BRA `(.L_x_309) ;  /* 0xfffffffc00344947 */ /* 0x001fea000383ffff */
.L_x_305:
[----:B------:R-:W-:Y:S05]  /*f750*/  BSYNC B1 ;  /* 0x0000000000017941 */ /* 0x000fea0003800000 */
.L_x_304:
[----:B------:R-:W2:Y:S01]  /*f760*/  LDL.LU R16, [R1+0x78] ;  /* 0x0000780001107983 */ /* 0x000ea20000300800 */
[----:B------:R-:W-:Y:S01]  /*f770*/  LOP3.LUT P5, RZ, R10, 0xff, RZ, 0xc0, !PT ;  /* 0x000000ff0aff7812 */ /* 0x000fe200078ac0ff */
[----:B------:R-:W-:Y:S01]  /*f780*/  VIADD R4, R9, UR14 ;  /* 0x0000000e09047c36 */ /* 0x000fe20008000000 */
[----:B------:R-:W-:Y:S01]  /*f790*/  UISETP.GE.U32.AND UP0, UPT, UR14, 0x5, UPT ;  /* 0x000000050e00788c */ /* 0x000fe2000bf06070 */
[----:B------:R-:W3:Y:S01]  /*f7a0*/  LDL.LU R15, [R1+0x7c] ;  /* 0x00007c00010f7983 */ /* 0x000ee20000300800 */
[----:B------:R-:W-:Y:S01]  /*f7b0*/  IMAD.U32 R6, RZ, RZ, UR14 ;  /* 0x0000000eff067e24 */ /* 0x000fe2000f8e00ff */
[----:B------:R-:W-:Y:S01]  /*f7c0*/  ULDC.64 UR6, c[0x0][0x650] ;  /* 0x0001940000067ab9 */ /* 0x000fe20000000a00 */
[----:B------:R-:W-:Y:S01]  /*f7d0*/  ISETP.GT.U32.AND P1, PT, R4, 0x4, PT ;  /* 0x000000040400780c */ /* 0x000fe20003f24070 */
[----:B------:R-:W-:Y:S01]  /*f7e0*/  BSSY B1, `(.L_x_310) ;  /* 0x0000074000017945 */ /* 0x000fe20003800000 */
[----:B------:R-:W-:Y:S02]  /*f7f0*/  PLOP3.LUT P4, PT, PT, PT, UP0, 0x80, 0x0 ;  /* 0x000000000000781c */ /* 0x000fe40003f8f008 */
[----:B------:R-:W-:-:S02]  /*f800*/  ISETP.LT.U32.AND P1, PT, R6, 0x5, P1 ;  /* 0x000000050600780c */ /* 0x000fc40000f21070 */
[----:B------:R-:W-:Y:S01]  /*f810*/  PRMT R10, RZ, 0x7610, R10 ;  /* 0x00007610ff0a7816 */ /* 0x000fe2000000000a */
[----:B------:R-:W0:Y:S01]  /*f820*/  @P5 S2R R8, SR_CgaCtaId ;  /* 0x0000000000085919 */ /* 0x000e220000008800 */
[----:B------:R-:W-:-:S04]  /*f830*/  @P5 MOV R3, 0x400 ;  /* 0x0000040000035802 */ /* 0x000fc80000000f00 */
[----:B0-----:R-:W-:Y:S01]  /*f840*/  @P5 LEA R5, R8, R3, 0x18 ;  /* 0x0000000308055211 */ /* 0x001fe200078ec0ff */
[----:B------:R-:W-:-:S03]  /*f850*/  IMAD.WIDE.U32 R2, R4, -0x33333333, RZ ;  /* 0xcccccccd04027825 */ /* 0x000fc600078e00ff */
[----:B------:R0:W-:Y:S01]  /*f860*/  @P5 SYNCS.ARRIVE.TRANS64.A1T0 RZ, [R5+URZ+0x88], RZ ;  /* 0x000088ff05ff59a7 */ /* 0x0001e2000810003f */
[----:B------:R-:W-:Y:S02]  /*f870*/  PRMT R2, RZ, 0x7610, R2 ;  /* 0x00007610ff027816 */ /* 0x000fe40000000002 */
[----:B0-----:R-:W-:Y:S02]  /*f880*/  SHF.R.U32.HI R5, RZ, 0x2, R3 ;  /* 0x00000002ff057819 */ /* 0x001fe40000011603 */
[----:B------:R-:W-:-:S03]  /*f890*/  SEL R3, RZ, 0x1, !P1 ;  /* 0x00000001ff037807 */ /* 0x000fc60004800000 */
[----:B------:R-:W-:Y:S01]  /*f8a0*/  IMAD R9, R5, -0x5, R4 ;  /* 0xfffffffb05097824 */ /* 0x000fe200078e0204 */
[----:B------:R-:W-:Y:S01]  /*f8b0*/  LOP3.LUT R0, R0, R3, RZ, 0x3c, !PT ;  /* 0x0000000300007212 */ /* 0x000fe200078e3cff */
[----:B------:R-:W-:Y:S02]  /*f8c0*/  IMAD.MOV.U32 R4, RZ, RZ, -0x1 ;  /* 0xffffffffff047424 */ /* 0x000fe400078e00ff */
[----:B------:R-:W-:Y:S01]  /*f8d0*/  IMAD.MOV.U32 R3, RZ, RZ, -0x1 ;  /* 0xffffffffff037424 */ /* 0x000fe200078e00ff */
[----:B------:R-:W-:Y:S01]  /*f8e0*/  @P4 LOP3.LUT R0, R0, 0x1, R5, 0x78, !PT ;  /* 0x0000000100004812 */ /* 0x000fe200078e7805 */
[----:B------:R-:W-:Y:S01]  /*f8f0*/  IMAD.MOV.U32 R5, RZ, RZ, -0x1 ;  /* 0xffffffffff057424 */ /* 0x000fe200078e00ff */
[----:B---3--:R-:W-:-:S04]  /*f900*/  IADD3 R15, P5, R15, UR16, RZ ;  /* 0x000000100f0f7c10 */ /* 0x008fc8000ffbe0ff */
[----:B--2---:R-:W-:Y:S01]  /*f910*/  IADD3.X R16, R16, UR13, RZ, P5, !PT ;  /* 0x0000000d10107c10 */ /* 0x004fe2000affe4ff */
[----:B------:R0:W-:Y:S01]  /*f920*/  STL [R1+0x7c], R15 ;  /* 0x00007c0f01007387 */ /* 0x0001e20000100800 */
[----:B------:R-:W-:-:S03]  /*f930*/  ISETP.GE.U32.AND P1, PT, R15, UR6, PT ;  /* 0x000000060f007c0c */ /* 0x000fc6000bf26070 */
[----:B------:R0:W-:Y:S01]  /*f940*/  STL [R1+0x78], R16 ;  /* 0x0000781001007387 */ /* 0x0001e20000100800 */
[----:B------:R-:W-:-:S03]  /*f950*/  ISETP.GE.U32.AND.EX P1, PT, R16, UR7, PT, P1 ;  /* 0x0000000710007c0c */ /* 0x000fc6000bf26110 */
[----:B------:R0:W-:Y:S04]  /*f960*/  STL [R1+0x80], R5 ;  /* 0x0000800501007387 */ /* 0x0001e80000100800 */
[----:B------:R0:W-:Y:S04]  /*f970*/  STL [R1+0x84], R4 ;  /* 0x0000840401007387 */ /* 0x0001e80000100800 */
[----:B------:R0:W-:Y:S02]  /*f980*/  STL [R1+0x70], R3 ;  /* 0x0000700301007387 */ /* 0x0001e40000100800 */
[----:B------:R-:W-:Y:S05]  /*f990*/  @P1 BRA `(.L_x_311) ;  /* 0x0000000400601947 */ /* 0x000fea0003800000 */
[----:B------:R-:W-:Y:S01]  /*f9a0*/  ULDC.64 UR6, c[0x0][0x628] ;  /* 0x00018a0000067ab9 */ /* 0x000fe20000000a00 */
[----:B------:R-:W1:Y:S01]  /*f9b0*/  S2R R12, SR_CTAID.X ;  /* 0x00000000000c7919 */ /* 0x000e620000002500 */
[----:B------:R-:W-:Y:S01]  /*f9c0*/  ISETP.NE.U32.AND P1, PT, RZ, UR6, PT ;  /* 0x00000006ff007c0c */ /* 0x000fe2000bf25070 */
[----:B------:R-:W-:Y:S01]  /*f9d0*/  ULDC UR8, c[0x0][0x630] ;  /* 0x00018c0000087ab9 */ /* 0x000fe20000000800 */
[----:B------:R-:W-:Y:S01]  /*f9e0*/  IMAD.MOV.U32 R2, RZ, RZ, R15 ;  /* 0x000000ffff027224 */ /* 0x000fe200078e000f */
[----:B------:R-:W2:Y:S01]  /*f9f0*/  S2R R11, SR_CTAID.Y ;  /* 0x00000000000b7919 */ /* 0x000ea20000002600 */
[----:B------:R-:W-:Y:S01]  /*fa00*/  ISETP.NE.AND.EX P1, PT, RZ, UR7, PT, P1 ;  /* 0x00000007ff007c0c */ /* 0x000fe2000bf25310 */
[----:B0-----:R-:W-:-:S12]  /*fa10*/  IMAD.MOV.U32 R3, RZ, RZ, R16 ;  /* 0x000000ffff037224 */ /* 0x001fd800078e0010 */
[----:B------:R-:W-:Y:S05]  /*fa20*/  @!P1 BRA `(.L_x_312) ;  /* 0x0000000000289947 */ /* 0x000fea0003800000 */
[----:B------:R-:W-:Y:S02]  /*fa30*/  ULDC UR5, c[0x0][0x634] ;  /* 0x00018d0000057ab9 */ /* 0x000fe40000000800 */
[----:B------:R-:W-:-:S05]  /*fa40*/  IADD3 R7, P1, R15, UR5, RZ ;  /* 0x000000050f077c10 */ /* 0x000fca000ff3e0ff */
[----:B------:R-:W-:-:S04]  /*fa50*/  IMAD.X R13, RZ, RZ, R16, P1 ;  /* 0x000000ffff0d7224 */ /* 0x000fc800008e0610 */
[----:B------:R-:W-:-:S04]  /*fa60*/  IMAD.WIDE.U32 R4, R13, UR6, RZ ;  /* 0x000000060d047c25 */ /* 0x000fc8000f8e00ff */
[----:B------:R-:W-:-:S04]  /*fa70*/  IMAD.WIDE.U32 R4, P1, R7, UR7, R4 ;  /* 0x0000000707047c25 */ /* 0x000fc8000f820004 */
[----:B------:R-:W-:-:S04]  /*fa80*/  IMAD.WIDE.U32 R6, R7, UR6, RZ ;  /* 0x0000000607067c25 */ /* 0x000fc8000f8e00ff */
[----:B------:R-:W-:Y:S01]  /*fa90*/  IMAD.X R3, RZ, RZ, RZ, P1 ;  /* 0x000000ffff037224 */ /* 0x000fe200008e06ff */
[----:B------:R-:W-:Y:S01]  /*faa0*/  IADD3 RZ, P1, R7, R4, RZ ;  /* 0x0000000407ff7210 */ /* 0x000fe20007f3e0ff */
[----:B------:R-:W-:-:S04]  /*fab0*/  IMAD.MOV.U32 R2, RZ, RZ, R5 ;  /* 0x000000ffff027224 */ /* 0x000fc800078e0005 */
[----:B------:R-:W-:-:S08]  /*fac0*/  IMAD.WIDE.U32.X R2, R13, UR7, R2, P1 ;  /* 0x000000070d027c25 */ /* 0x000fd000088e0402 */
.L_x_312:
[--C-:B------:R-:W-:Y:S01]  /*fad0*/  SHF.R.U64 R6, R2, UR8, R3.reuse ;  /* 0x0000000802067c19 */ /* 0x100fe20008001203 */
[----:B------:R-:W-:Y:S01]  /*fae0*/  ULDC.64 UR6, c[0x0][0x620] ;  /* 0x0001880000067ab9 */ /* 0x000fe20000000a00 */
[----:B------:R-:W-:Y:S01]  /*faf0*/  SHF.R.U32.HI R2, RZ, UR8, R3 ;  /* 0x00000008ff027c19 */ /* 0x000fe20008011603 */
[----:B------:R-:W-:Y:S01]  /*fb00*/  IMAD.MOV.U32 R3, RZ, RZ, R16 ;  /* 0x000000ffff037224 */ /* 0x000fe200078e0010 */
[----:B------:R-:W-:Y:S01]  /*fb10*/  IADD3 R5, P1, RZ, -R6, RZ ;  /* 0x80000006ff057210 */ /* 0x000fe20007f3e0ff */
[----:B------:R-:W-:Y:S01]  /*fb20*/  ULDC UR5, c[0x0][0x150] ;  /* 0x0000540000057ab9 */ /* 0x000fe20000000800 */
[----:B-1----:R-:W-:Y:S01]  /*fb30*/  I2FP.F32.U32 R7, R12 ;  /* 0x0000000c00077245 */ /* 0x002fe20000201000 */
[----:B------:R-:W0:Y:S01]  /*fb40*/  LDC R17, c[0x0][0x144] ;  /* 0x00005100ff117b82 */ /* 0x000e220000000800 */
[----:B------:R-:W-:Y:S01]  /*fb50*/  ULDC.64 UR8, c[0x0][0x640] ;  /* 0x0001900000087ab9 */ /* 0x000fe20000000a00 */
[----:B------:R-:W-:Y:S01]  /*fb60*/  IMAD.X R2, RZ, RZ, ~R2, P1 ;  /* 0x000000ffff027224 */ /* 0x000fe200008e0e02 */
[----:B------:R-:W-:-:S03]  /*fb70*/  ISETP.NE.U32.AND P1, PT, RZ, UR8, PT ;  /* 0x00000008ff007c0c */ /* 0x000fc6000bf25070 */
[----:B------:R-:W-:Y:S01]  /*fb80*/  IMAD R4, R2, UR6, RZ ;  /* 0x0000000602047c24 */ /* 0x000fe2000f8e02ff */
[----:B------:R-:W-:Y:S01]  /*fb90*/  ISETP.NE.AND.EX P1, PT, RZ, UR9, PT, P1 ;  /* 0x00000009ff007c0c */ /* 0x000fe2000bf25310 */
[----:B------:R-:W-:Y:S01]  /*fba0*/  IMAD.MOV.U32 R2, RZ, RZ, R15 ;  /* 0x000000ffff027224 */ /* 0x000fe200078e000f */
[----:B------:R-:W1:Y:S03]  /*fbb0*/  LDC R14, c[0x0][0x148] ;  /* 0x00005200ff0e7b82 */ /* 0x000e660000000800 */
[----:B------:R-:W-:Y:S01]  /*fbc0*/  IMAD.WIDE.U32 R2, R5, UR6, R2 ;  /* 0x0000000605027c25 */ /* 0x000fe2000f8e0002 */
[----:B------:R-:W-:-:S03]  /*fbd0*/  ULDC UR6, c[0x0][0x154] ;  /* 0x0000550000067ab9 */ /* 0x000fc60000000800 */
[----:B------:R-:W-:Y:S02]  /*fbe0*/  IMAD R5, R5, UR7, R4 ;  /* 0x0000000705057c24 */ /* 0x000fe4000f8e0204 */
[----:B------:R-:W-:Y:S01]  /*fbf0*/  FMUL R4, R7, UR5 ;  /* 0x0000000507047c20 */ /* 0x000fe20008400000 */
[----:B------:R-:W-:Y:S01]  /*fc00*/  ULDC UR5, c[0x0][0x618] ;  /* 0x0001860000057ab9 */ /* 0x000fe20000000800 */
[----:B------:R-:W-:Y:S01]  /*fc10*/  ULDC UR7, c[0x0][0x608] ;  /* 0x0001820000077ab9 */ /* 0x000fe20000000800 */
[----:B------:R-:W-:-:S03]  /*fc20*/  IMAD.IADD R3, R3, 0x1, R5 ;  /* 0x0000000103037824 */ /* 0x000fc600078e0205 */
[----:B------:R-:W3:Y:S02]  /*fc30*/  F2I.U32.TRUNC.NTZ R4, R4 ;  /* 0x0000000400047305 */ /* 0x000ee4000020f000 */
[----:B------:R-:W-:Y:S02]  /*fc40*/  SHF.R.U64 R7, R2, UR5, R3 ;  /* 0x0000000502077c19 */ /* 0x000fe40008001203 */
[----:B--2---:R-:W-:-:S05]  /*fc50*/  I2FP.F32.U32 R2, R11 ;  /* 0x0000000b00027245 */ /* 0x004fca0000201000 */
[----:B------:R-:W-:Y:S01]  /*fc60*/  FMUL R5, R2, UR6 ;  /* 0x0000000602057c20 */ /* 0x000fe20008400000 */
[----:B------:R-:W-:Y:S01]  /*fc70*/  SHF.R.U32.HI R2, RZ, UR5, R3 ;  /* 0x00000005ff027c19 */ /* 0x000fe20008011603 */
[----:B------:R-:W-:Y:S02]  /*fc80*/  ULDC UR5, c[0x0][0x658] ;  /* 0x0001960000057ab9 */ /* 0x000fe40000000800 */
[----:B------:R2:W4:Y:S01]  /*fc90*/  F2I.U32.TRUNC.NTZ R18, R5 ;  /* 0x0000000500127305 */ /* 0x000522000020f000 */
[----:B------:R-:W-:Y:S01]  /*fca0*/  SHF.R.U64 R16, R7, UR7, R2 ;  /* 0x0000000707107c19 */ /* 0x000fe20008001202 */
[----:B---3--:R-:W-:Y:S01]  /*fcb0*/  IMAD.MOV R4, RZ, RZ, -R4 ;  /* 0x000000ffff047224 */ /* 0x008fe200078e0a04 */
[----:B------:R-:W-:-:S03]  /*fcc0*/  SHF.R.U32.HI R3, RZ, UR7, R2 ;  /* 0x00000007ff037c19 */ /* 0x000fc60008011602 */
[----:B0-----:R-:W-:Y:S01]  /*fcd0*/  IMAD R12, R17, R4, R12 ;  /* 0x00000004110c7224 */ /* 0x001fe200078e020c */
[--C-:B------:R-:W-:Y:S02]  /*fce0*/  SHF.R.U64 R13, R16, UR5, R3.reuse ;  /* 0x00000005100d7c19 */ /* 0x100fe40008001203 */
[----:B------:R-:W-:-:S03]  /*fcf0*/  SHF.R.U32.HI R15, RZ, UR5, R3 ;  /* 0x00000005ff0f7c19 */ /* 0x000fc60008011603 */
[----:B------:R-:W-:Y:S02]  /*fd00*/  IMAD.MOV.U32 R2, RZ, RZ, R13 ;  /* 0x000000ffff027224 */ /* 0x000fe400078e000d */
[----:B------:R-:W-:Y:S01]  /*fd10*/  IMAD.MOV.U32 R3, RZ, RZ, R15 ;  /* 0x000000ffff037224 */ /* 0x000fe200078e000f */
[----:B-12-4-:R-:W-:Y:S06]  /*fd20*/  @!P1 BRA `(.L_x_313) ;  /* 0x0000000000289947 */ /* 0x016fec0003800000 */
[----:B------:R-:W-:Y:S02]  /*fd30*/  ULDC UR5, c[0x0][0x64c] ;  /* 0x0001930000057ab9 */ /* 0x000fe40000000800 */
[----:B------:R-:W-:-:S05]  /*fd40*/  IADD3 R3, P1, R13, UR5, RZ ;  /* 0x000000050d037c10 */ /* 0x000fca000ff3e0ff */
[----:B------:R-:W-:-:S04]  /*fd50*/  IMAD.X R15, RZ, RZ, R15, P1 ;  /* 0x000000ffff0f7224 */ /* 0x000fc800008e060f */
[----:B------:R-:W-:-:S04]  /*fd60*/  IMAD.WIDE.U32 R4, R15, UR8, RZ ;  /* 0x000000080f047c25 */ /* 0x000fc8000f8e00ff */
[----:B------:R-:W-:-:S04]  /*fd70*/  IMAD.WIDE.U32 R4, P1, R3, UR9, R4 ;  /* 0x0000000903047c25 */ /* 0x000fc8000f820004 */
[----:B------:R-:W-:-:S04]  /*fd80*/  IMAD.WIDE.U32 R2, R3, UR8, RZ ;  /* 0x0000000803027c25 */ /* 0x000fc8000f8e00ff */
[----:B------:R-:W-:Y:S01]  /*fd90*/  IMAD.MOV.U32 R2, RZ, RZ, R5 ;  /* 0x000000ffff027224 */ /* 0x000fe200078e0005 */
[----:B------:R-:W-:Y:S01]  /*fda0*/  IADD3 RZ, P4, R3, R4, RZ ;  /* 0x0000000403ff7210 */ /* 0x000fe20007f9e0ff */
[----:B------:R-:W-:-:S04]  /*fdb0*/  IMAD.X R3, RZ, RZ, RZ, P1 ;  /* 0x000000ffff037224 */ /* 0x000fc800008e06ff */
[----:B------:R-:W-:-:S08]  /*fdc0*/  IMAD.WIDE.U32.X R2, R15, UR9, R2, P4 ;  /* 0x000000090f027c25 */ /* 0x000fd0000a0e0402 */
.L_x_313:
[----:B------:R-:W-:Y:S01]  /*fdd0*/  ULDC UR5, c[0x0][0x648] ;  /* 0x0001920000057ab9 */ /* 0x000fe20000000800 */
[----:B------:R-:W-:Y:S01]  /*fde0*/  IMAD.MOV R18, RZ, RZ, -R18 ;  /* 0x000000ffff127224 */ /* 0x000fe200078e0a12 */
[----:B------:R-:W-:Y:S01]  /*fdf0*/  SHF.R.U64 R3, R2, UR5, R3 ;  /* 0x0000000502037c19 */ /* 0x000fe20008001203 */
[----:B------:R-:W-:Y:S01]  /*fe00*/  ULDC UR5, c[0x0][0x638] ;  /* 0x00018e0000057ab9 */ /* 0x000fe20000000800 */
[----:B------:R-:W-:Y:S01]  /*fe10*/  LOP3.LUT R2, R16, UR21, RZ, 0xc0, !PT ;  /* 0x0000001510027c12 */ /* 0x000fe2000f8ec0ff */
[----:B------:R-:W-:Y:S01]  /*fe20*/  @P3 IMAD R12, R14, R18, R11 ;  /* 0x000000120e0c3224 */ /* 0x000fe200078e020b */
[----:B------:R-:W-:Y:S01]  /*fe30*/  ULDC UR6, c[0x0][0x610] ;  /* 0x0001840000067ab9 */ /* 0x000fe20000000800 */
[----:B------:R-:W-:Y:S02]  /*fe40*/  IMAD.MOV R4, RZ, RZ, -R3 ;  /* 0x000000ffff047224 */ /* 0x000fe400078e0a03 */
[----:B------:R-:W-:Y:S01]  /*fe50*/  IMAD R3, R3, UR22, R2 ;  /* 0x0000001603037c24 */ /* 0x000fe2000f8e0202 */
[----:B------:R-:W-:Y:S01]  /*fe60*/  LOP3.LUT R2, R7, UR4, RZ, 0xc0, !PT ;  /* 0x0000000407027c12 */ /* 0x000fe2000f8ec0ff */
[----:B------:R-:W-:Y:S01]  /*fe70*/  IMAD R13, R4, UR5, R13 ;  /* 0x00000005040d7c24 */ /* 0x000fe2000f8e020d */
[----:B------:R-:W-:Y:S01]  /*fe80*/  ULDC UR5, c[0x0][0x600] ;  /* 0x0001800000057ab9 */ /* 0x000fe20000000800 */
[----:B------:R-:W-:-:S02]  /*fe90*/  IMAD.MOV.U32 R5, RZ, RZ, 0x1 ;  /* 0x00000001ff057424 */ /* 0x000fc400078e00ff */
[----:B------:R-:W-:Y:S02]  /*fea0*/  IMAD R3, R3, UR6, R12 ;  /* 0x0000000603037c24 */ /* 0x000fe4000f8e020c */
[--C-:B------:R-:W-:Y:S01]  /*feb0*/  IMAD R4, R13, UR5, R2.reuse ;  /* 0x000000050d047c24 */ /* 0x100fe2000f8e0202 */
[----:B------:R-:W-:-:S04]  /*fec0*/  PRMT R2, R5, 0x7610, R2 ;  /* 0x0000761005027816 */ /* 0x000fc80000000002 */
[----:B------:R-:W-:Y:S02]  /*fed0*/  SEL R5, R4, R3, !P3 ;  /* 0x0000000304057207 */ /* 0x000fe40005800000 */
[----:B------:R-:W-:-:S03]  /*fee0*/  SEL R3, R3, R4, !P3 ;  /* 0x0000000403037207 */ /* 0x000fc60005800000 */
[----:B------:R1:W-:Y:S04]  /*fef0*/  STL [R1+0x84], R5 ;  /* 0x0000840501007387 */ /* 0x0003e80000100800 */
[----:B------:R1:W-:Y:S04]  /*ff00*/  STL [R1+0x70], R6 ;  /* 0x0000700601007387 */ /* 0x0003e80000100800 */
[----:B------:R1:W-:Y:S02]  /*ff10*/  STL [R1+0x80], R3 ;  /* 0x0000800301007387 */ /* 0x0003e40000100800 */
.L_x_311:
[----:B------:R-:W-:Y:S05]  /*ff20*/  BSYNC B1 ;  /* 0x0000000000017941 */ /* 0x000fea0003800000 */
.L_x_310:
[----:B------:R-:W-:-:S13]  /*ff30*/  LOP3.LUT P1, RZ, R2, 0xff, RZ, 0xc0, !PT ;  /* 0x000000ff02ff7812 */ /* 0x000fda000782c0ff */
[----:B------:R-:W-:Y:S05]  /*ff40*/  @P1 BRA `(.L_x_314) ;  /* 0xfffffff000f41947 */ /* 0x000fea000383ffff */
[----:B------:R-:W-:Y:S05]  /*ff50*/  BSYNC B0 ;  /* 0x0000000000007941 */ /* 0x000fea0003800000 */
.L_x_302:
[----:B------:R-:W-:-:S03]  /*ff60*/  UMOV UR5, 0xffffffff ;  /* 0xffffffff00057882 */ /* 0x000fc60000000000 */
[----:B------:R-:W-:Y:S05]  /*ff70*/  BRA.DIV UR5, `(.L_x_315) ;  /* 0x00000006057c7947 */ /* 0x000fea000b800000 */
[----:B------:R-:W-:-:S13]  /*ff80*/  ELECT P0, URZ, PT ;  /* 0x00000000003f782f */ /* 0x000fda0003800000 */
.L_x_332:
[----:B------:R-:W-:Y:S04]  /*ff90*/  BSSY B0, `(.L_x_316) ;  /* 0x0000035000007945 */ /* 0x000fe80003800000 */
[----:B------:R-:W-:Y:S05]  /*ffa0*/  @!P0 BRA `(.L_x_317) ;  /* 0x0000000000cc8947 */ /* 0x000fea0003800000 */
[----:B------:R-:W-:-:S04]  /*ffb0*/  ULOP3.LUT UR5, UR15, 0x2, URZ, 0xfc, !UPT ;  /* 0x000000020f057892 */ /* 0x000fc8000f8efc3f */
[----:B------:R-:W-:-:S06]  /*ffc0*/  UISETP.NE.AND UP0, UPT, UR5, 0x3, UPT ;  /* 0x000000030500788c */ /* 0x000fcc000bf05270 */
[----:B------:R-:W-:-:S13]  /*ffd0*/  PLOP3.LUT P0, PT, PT, PT, UP0, 0x80, 0x0 ;  /* 0x000000000000781c */ /* 0x000fda0003f0f008 */
[----:B------:R-:W-:Y:S05]  /*ffe0*/  @!P0 BRA `(.L_x_318) ;  /* 0x0000000000048947 */ /* 0x000fea0003800000 */
[----:B------:R-:W-:Y:S01]  /*fff0*/  BPT.TRAP 0x1 ;  /* 0x000000040000795c */ /* 0x000fe20000300000 */
.L_x_318:
[----:B01----:R-:W0:Y:S01]  /*10000*/  S2R R3, SR_CgaCtaId ;  /* 0x0000000000037919 */ /* 0x003e220000008800 */
[----:B------:R-:W-:Y:S02]  /*10010*/  MOV R2, 0x400 ;  /* 0x0000040000027802 */ /* 0x000fe40000000f00 */
[----:B------:R-:W-:Y:S02]  /*10020*/  SHF.L.U32 R4, R0, 0x1f, RZ ;  /* 0x0000001f00047819 */ /* 0x000fe400000006ff */
[----:B0-----:R-:W-:-:S05]  /*10030*/  LEA R2, R3, R2, 0x18 ;  /* 0x0000000203027211 */ /* 0x001fca00078ec0ff */
[----:B------:R-:W-:-:S04]  /*10040*/  VIADD R2, R2, 0x28 ;  /* 0x0000002802027836 */ /* 0x000fc80000000000 */
[C---:B------:R-:W-:Y:S02]  /*10050*/  IMAD R7, R9.reuse, 0x8, R2 ;  /* 0x0000000809077824 */ /* 0x040fe400078e0202 */
[----:B------:R-:W-:Y:S02]  /*10060*/  VIADD R9, R9, 0x1 ;  /* 0x0000000109097836 */ /* 0x000fe40000000000 */
[----:B------:R-:W0:Y:S03]  /*10070*/  SYNCS.PHASECHK.TRANS64.TRYWAIT P0, [R7+URZ], R4 ;  /* 0x00000004070075a7 */ /* 0x000e26000800017f */
[----:B------:R-:W-:-:S04]  /*10080*/  ISETP.NE.AND P1, PT, R9, 0x5, PT ;  /* 0x000000050900780c */ /* 0x000fc80003f25270 */
[----:B------:R-:W-:Y:S02]  /*10090*/  SEL R3, RZ, 0x1, P1 ;  /* 0x00000001ff037807 */ /* 0x000fe40000800000 */
[----:B------:R-:W-:Y:S02]  /*100a0*/  SEL R9, R9, RZ, P1 ;  /* 0x000000ff09097207 */ /* 0x000fe40000800000 */
[----:B------:R-:W-:-:S03]  /*100b0*/  LOP3.LUT R6, R0, R3, RZ, 0x3c, !PT ;  /* 0x0000000300067212 */ /* 0x000fc600078e3cff */
[----:B------:R-:W-:Y:S01]  /*100c0*/  IMAD R8, R9, 0x8, R2 ;  /* 0x0000000809087824 */ /* 0x000fe200078e0202 */
[----:B------:R-:W-:Y:S01]  /*100d0*/  SHF.L.U32 R5, R6, 0x1f, RZ ;  /* 0x0000001f06057819 */ /* 0x000fe200000006ff */
[----:B0-----:R-:W-:Y:S06]  /*100e0*/  @!P0 BRA `(.L_x_319) ;  /* 0x0000000400448947 */ /* 0x001fec0003800000 */
.L_x_333:
[----:B------:R-:W1:Y:S01]  /*100f0*/  SYNCS.PHASECHK.TRANS64.TRYWAIT P0, [R8+URZ], R5 ;  /* 0x00000005080075a7 */ /* 0x000e62000800017f */
[----:B------:R-:W-:-:S05]  /*10100*/  VIADD R0, R9, 0x1 ;  /* 0x0000000109007836 */ /* 0x000fca0000000000 */
[----:B------:R-:W-:-:S04]  /*10110*/  ISETP.NE.AND P1, PT, R0, 0x5, PT ;  /* 0x000000050000780c */ /* 0x000fc80003f25270 */
[----:B------:R-:W-:Y:S02]  /*10120*/  SEL R3, RZ, 0x1, P1 ;  /* 0x00000001ff037807 */ /* 0x000fe40000800000 */
[----:B0-----:R-:W-:Y:S02]  /*10130*/  SEL R7, R0, RZ, P1 ;  /* 0x000000ff00077207 */ /* 0x001fe40000800000 */
[----:B------:R-:W-:-:S03]  /*10140*/  LOP3.LUT R6, R6, R3, RZ, 0x3c, !PT ;  /* 0x0000000306067212 */ /* 0x000fc600078e3cff */
[----:B------:R-:W-:Y:S01]  /*10150*/  IMAD R9, R7, 0x8, R2 ;  /* 0x0000000807097824 */ /* 0x000fe200078e0202 */
[----:B------:R-:W-:Y:S01]  /*10160*/  SHF.L.U32 R4, R6, 0x1f, RZ ;  /* 0x0000001f06047819 */ /* 0x000fe200000006ff */
[----:B-1----:R-:W-:Y:S06]  /*10170*/  @!P0 BRA `(.L_x_320) ;  /* 0x0000000400348947 */ /* 0x002fec0003800000 */
.L_x_334:
[----:B------:R-:W1:Y:S01]  /*10180*/  SYNCS.PHASECHK.TRANS64.TRYWAIT P0, [R9+URZ], R4 ;  /* 0x00000004090075a7 */ /* 0x000e62000800017f */
[----:B------:R-:W-:-:S05]  /*10190*/  VIADD R0, R7, 0x1 ;  /* 0x0000000107007836 */ /* 0x000fca0000000000 */
[----:B------:R-:W-:-:S04]  /*101a0*/  ISETP.NE.AND P1, PT, R0, 0x5, PT ;  /* 0x000000050000780c */ /* 0x000fc80003f25270 */
[----:B------:R-:W-:Y:S02]  /*101b0*/  SEL R3, RZ, 0x1, P1 ;  /* 0x00000001ff037807 */ /* 0x000fe40000800000 */
[----:B------:R-:W-:Y:S02]  /*101c0*/  SEL R7, R0, RZ, P1 ;  /* 0x000000ff00077207 */ /* 0x000fe40000800000 */
[----:B------:R-:W-:-:S03]  /*101d0*/  LOP3.LUT R11, R6, R3, RZ, 0x3c, !PT ;  /* 0x00000003060b7212 */ /* 0x000fc600078e3cff */
[----:B------:R-:W-:Y:S01]  /*101e0*/  IMAD R6, R7, 0x8, R2 ;  /* 0x0000000807067824 */ /* 0x000fe200078e0202 */
[----:B0-----:R-:W-:Y:S01]  /*101f0*/  SHF.L.U32 R5, R11, 0x1f, RZ ;  /* 0x0000001f0b057819 */ /* 0x001fe200000006ff */
[----:B-1----:R-:W-:Y:S06]  /*10200*/  @!P0 BRA `(.L_x_321) ;  /* 0x0000000400248947 */ /* 0x002fec0003800000 */
.L_x_335:
[----:B------:R-:W1:Y:S01]  /*10210*/  SYNCS.PHASECHK.TRANS64.TRYWAIT P0, [R6+URZ], R5 ;  /* 0x00000005060075a7 */ /* 0x000e62000800017f */
[----:B------:R-:W-:-:S05]  /*10220*/  VIADD R0, R7, 0x1 ;  /* 0x0000000107007836 */ /* 0x000fca0000000000 */
[----:B------:R-:W-:-:S04]  /*10230*/  ISETP.NE.AND P1, PT, R0, 0x5, PT ;  /* 0x000000050000780c */ /* 0x000fc80003f25270 */
[----:B0-----:R-:W-:Y:S02]  /*10240*/  SEL R4, RZ, 0x1, P1 ;  /* 0x00000001ff047807 */ /* 0x001fe40000800000 */
[----:B------:R-:W-:Y:S02]  /*10250*/  SEL R3, R0, RZ, P1 ;  /* 0x000000ff00037207 */ /* 0x000fe40000800000 */
[----:B------:R-:W-:Y:S01]  /*10260*/  LOP3.LUT R0, R11, R4, RZ, 0x3c, !PT ;  /* 0x000000040b007212 */ /* 0x000fe200078e3cff */
[----:B-1----:R-:W-:Y:S06]  /*10270*/  @!P0 BRA `(.L_x_322) ;  /* 0x00000004001c8947 */ /* 0x002fec0003800000 */
.L_x_336:
[----:B------:R-:W-:Y:S01]  /*10280*/  IMAD R3, R3, 0x8, R2 ;  /* 0x0000000803037824 */ /* 0x000fe200078e0202 */
[----:B------:R-:W-:-:S07]  /*10290*/  SHF.L.U32 R0, R0, 0x1f, RZ ;  /* 0x0000001f00007819 */ /* 0x000fce00000006ff */
.L_x_323:
[----:B-1----:R1:W2:Y:S02]  /*102a0*/  SYNCS.PHASECHK.TRANS64.TRYWAIT P0, [R3+URZ], R0 ;  /* 0x00000000030075a7 */ /* 0x0022a4000800017f */
[----:B--2---:R-:W-:Y:S05]  /*102b0*/  @!P0 NANOSLEEP.SYNCS 0x989680 ;  /* 0x009896800000895d */ /* 0x004fea0003900000 */
[----:B------:R-:W2:Y:S02]  /*102c0*/  @!P0 SYNCS.PHASECHK.TRANS64 P0, [R3+URZ], R0 ;  /* 0x00000000030085a7 */ /* 0x000ea4000800007f */
[----:B--2---:R-:W-:Y:S05]  /*102d0*/  @!P0 BRA `(.L_x_323) ;  /* 0xfffffffc00f08947 */ /* 0x004fea000383ffff */
.L_x_317:
[----:B------:R-:W-:Y:S05]  /*102e0*/  BSYNC B0 ;  /* 0x0000000000007941 */ /* 0x000fea0003800000 */
.L_x_316:
[----:B------:R-:W-:Y:S05]  /*102f0*/  EXIT ;  /* 0x000000000000794d */ /* 0x000fea0003800000 */
.L_x_19:
[----:B--2---:R-:W-:-:S04]  /*10300*/  IMAD.U32 R3, RZ, RZ, UR18 ;  /* 0x00000012ff037e24 */ /* 0x004fc8000f8e00ff */
[----:B------:R2:W3:Y:S03]  /*10310*/  SYNCS.PHASECHK.TRANS64.TRYWAIT P1, [R3+URZ+-0x8], R0 ;  /* 0xfffff800030075a7 */ /* 0x0004e6000802017f */
[----:B---3--:R-:W-:Y:S05]  /*10320*/  @!P1 NANOSLEEP.SYNCS 0x989680 ;  /* 0x009896800000995d */ /* 0x008fea0003900000 */
[----:B------:R-:W3:Y:S02]  /*10330*/  @!P1 SYNCS.PHASECHK.TRANS64 P1, [R3+URZ+-0x8], R0 ;  /* 0xfffff800030095a7 */ /* 0x000ee4000802007f */
[----:B---3--:R-:W-:Y:S05]  /*10340*/  @!P1 BRA `(.L_x_19) ;  /* 0xfffffffc00ec9947 */ /* 0x008fea000383ffff */
[----:B------:R-:W-:Y:S05]  /*10350*/  BRA `(.L_x_324) ;  /* 0xffffff1400207947 */ /* 0x000fea000383ffff */
.L_x_24:
[----:B-1----:R-:W-:-:S04]  /*10360*/  IMAD.U32 R3, RZ, RZ, UR6 ;  /* 0x00000006ff037e24 */ /* 0x002fc8000f8e00ff */
[----:B------:R1:W2:Y:S03]  /*10370*/  SYNCS.PHASECHK.TRANS64.TRYWAIT P1, [R3+URZ], R0 ;  /* 0x00000000030075a7 */ /* 0x0002a6000802017f */
[----:B--2---:R-:W-:Y:S05]  /*10380*/  @!P1 NANOSLEEP.SYNCS 0x989680 ;  /* 0x009896800000995d */ /* 0x004fea0003900000 */
[----:B------:R-:W2:Y:S02]  /*10390*/  @!P1 SYNCS.PHASECHK.TRANS64 P1, [R3+URZ], R0 ;  /* 0x00000000030095a7 */ /* 0x000ea4000802007f */
[----:B--2---:R-:W-:Y:S05]  /*103a0*/  @!P1 BRA `(.L_x_24) ;  /* 0xfffffffc00ec9947 */ /* 0x004fea000383ffff */
[----:B------:R-:W-:Y:S05]  /*103b0*/  BRA `(.L_x_23) ;  /* 0xffffff1c00887947 */ /* 0x000fea000383ffff */
.L_x_30:
[----:B-----5:R2:W-:Y:S02]  /*103c0*/  STL [R1+0x9c], R0 ;  /* 0x00009c0001007387 */ /* 0x0205e40000100800 */
[----:B--2---:R-:W-:-:S04]  /*103d0*/  IMAD.U32 R0, RZ, RZ, UR9 ;  /* 0x00000009ff007e24 */ /* 0x004fc8000f8e00ff */
[----:B------:R2:W3:Y:S03]  /*103e0*/  SYNCS.PHASECHK.TRANS64.TRYWAIT P1, [R0+URZ], R229 ;  /* 0x000000e5000075a7 */ /* 0x0004e6000802017f */
[----:B---3--:R-:W-:Y:S05]  /*103f0*/  @!P1 NANOSLEEP.SYNCS 0x989680 ;  /* 0x009896800000995d */ /* 0x008fea0003900000 */
[----:B------:R2:W3:Y:S02]  /*10400*/  @!P1 SYNCS.PHASECHK.TRANS64 P1, [R0+URZ], R229 ;  /* 0x000000e5000095a7 */ /* 0x0004e4000802007f */
[----:B--2---:R2:W5:Y:S02]  /*10410*/  LDL.LU R0, [R1+0x9c] ;  /* 0x00009c0001007983 */ /* 0x0045640000300800 */
[----:B--23--:R-:W-:Y:S05]  /*10420*/  @!P1 BRA `(.L_x_30) ;  /* 0xfffffffc00e49947 */ /* 0x00cfea000383ffff */
[----:B------:R-:W-:Y:S05]  /*10430*/  BRA `(.L_x_29) ;  /* 0xffffff3000207947 */ /* 0x000fea000383ffff */
.L_x_38:
[----:B-1----:R-:W-:-:S04]  /*10440*/  IMAD.U32 R25, RZ, RZ, UR18 ;  /* 0x00000012ff197e24 */ /* 0x002fc8000f8e00ff */
[----:B------:R1:W3:Y:S03]  /*10450*/  SYNCS.PHASECHK.TRANS64.TRYWAIT P1, [R25+URZ+0x8], R24 ;  /* 0x00000818190075a7 */ /* 0x0002e6000802017f */
[----:B---3--:R-:W-:Y:S05]  /*10460*/  @!P1 NANOSLEEP.SYNCS 0x989680 ;  /* 0x009896800000995d */ /* 0x008fea0003900000 */
[----:B------:R-:W3:Y:S02]  /*10470*/  @!P1 SYNCS.PHASECHK.TRANS64 P1, [R25+URZ+0x8], R24 ;  /* 0x00000818190095a7 */ /* 0x000ee4000802007f */
[----:B---3--:R-:W-:Y:S05]  /*10480*/  @!P1 BRA `(.L_x_38) ;  /* 0xfffffffc00ec9947 */ /* 0x008fea000383ffff */
[----:B------:R-:W-:Y:S05]  /*10490*/  BRA `(.L_x_325) ;  /* 0xffffff5400287947 */ /* 0x000fea000383ffff */
.L_x_303:
[----:B------:R-:W-:Y:S01]  /*104a0*/  BSSY B1, `(.L_x_326) ;  /* 0x0000006000017945 */ /* 0x000fe20003800000 */
[----:B------:R-:W-:-:S07]  /*104b0*/  IMAD.MOV.U32 R2, RZ, RZ, -0x1 ;  /* 0xffffffffff027424 */ /* 0x000fce00078e00ff */
[----:B------:R-:W-:Y:S05]  /*104c0*/  WARPSYNC.COLLECTIVE R2, `(.L_x_327) ;  /* 0x00000000020c7348 */ /* 0x000fea0003c00000 */
[----:B------:R-:W-:Y:S02]  /*104d0*/  ELECT P1, UR62, PT ;  /* 0x00000000003e782f */ /* 0x000fe40003820000 */
[----:B------:R-:W-:Y:S01]  /*104e0*/  MOV R2, UR62 ;  /* 0x0000003e00027c02 */ /* 0x000fe20008000f00 */
[----:B------:R-:W-:Y:S10]  /*104f0*/  ENDCOLLECTIVE ;  /* 0x000000000000791b */ /* 0x000ff40003800000 */
.L_x_327:
[----:B------:R-:W-:Y:S05]  /*10500*/  BSYNC B1 ;  /* 0x0000000000017941 */ /* 0x000fea0003800000 */
.L_x_326:
[----:B------:R-:W-:Y:S05]  /*10510*/  BRA `(.L_x_328) ;  /* 0xffffffec008c7947 */ /* 0x000fea000383ffff */
.L_x_306:
[----:B-1----:R1:W2:Y:S02]  /*10520*/  SYNCS.PHASECHK.TRANS64.TRYWAIT P1, [R11+URZ+0x28], R4 ;  /* 0x000028040b0075a7 */ /* 0x0022a4000802017f */
[----:B--2---:R-:W-:Y:S05]  /*10530*/  @!P1 NANOSLEEP.SYNCS 0x989680 ;  /* 0x009896800000995d */ /* 0x004fea0003900000 */
[----:B------:R-:W2:Y:S02]  /*10540*/  @!P1 SYNCS.PHASECHK.TRANS64 P1, [R11+URZ+0x28], R4 ;  /* 0x000028040b0095a7 */ /* 0x000ea4000802007f */
[----:B--2---:R-:W-:Y:S05]  /*10550*/  @!P1 BRA `(.L_x_306) ;  /* 0xfffffffc00f09947 */ /* 0x004fea000383ffff */
[----:B------:R-:W-:Y:S05]  /*10560*/  BRA `(.L_x_329) ;  /* 0xffffffec00d07947 */ /* 0x000fea000383ffff */
.L_x_315:
[----:B------:R-:W-:Y:S01]  /*10570*/  BSSY B0, `(.L_x_330) ;  /* 0x0000006000007945 */ /* 0x000fe20003800000 */
[----:B------:R-:W-:-:S07]  /*10580*/  IMAD.MOV.U32 R2, RZ, RZ, -0x1 ;  /* 0xffffffffff027424 */ /* 0x000fce00078e00ff */
[----:B01----:R-:W-:Y:S05]  /*10590*/  WARPSYNC.COLLECTIVE R2, `(.L_x_331) ;  /* 0x00000000020c7348 */ /* 0x003fea0003c00000 */
[----:B------:R-:W-:Y:S02]  /*105a0*/  ELECT P1, UR62, PT ;  /* 0x00000000003e782f */ /* 0x000fe40003820000 */
[----:B------:R-:W-:Y:S01]  /*105b0*/  MOV R2, UR62 ;  /* 0x0000003e00027c02 */ /* 0x000fe20008000f00 */
[----:B01----:R-:W-:Y:S10]  /*105c0*/  ENDCOLLECTIVE ;  /* 0x000000000000791b */ /* 0x003ff40003800000 */
.L_x_331:
[----:B------:R-:W-:Y:S05]  /*105d0*/  BSYNC B0 ;  /* 0x0000000000007941 */ /* 0x000fea0003800000 */
.L_x_330:
[----:B------:R-:W-:Y:S01]  /*105e0*/  PLOP3.LUT P0, PT, P1, PT, PT, 0x80, 0x0 ;  /* 0x000000000000781c */ /* 0x000fe20000f0f070 */
[----:B------:R-:W-:-:S12]  /*105f0*/  BRA `(.L_x_332) ;  /* 0xfffffff800647947 */ /* 0x000fd8000383ffff */
.L_x_319:
[----:B0-----:R0:W1:Y:S02]  /*10600*/  SYNCS.PHASECHK.TRANS64.TRYWAIT P0, [R7+URZ], R4 ;  /* 0x00000004070075a7 */ /* 0x001064000800017f */
[----:B-1----:R-:W-:Y:S05]  /*10610*/  @!P0 NANOSLEEP.SYNCS 0x989680 ;  /* 0x009896800000895d */ /* 0x002fea0003900000 */
[----:B------:R-:W1:Y:S02]  /*10620*/  @!P0 SYNCS.PHASECHK.TRANS64 P0, [R7+URZ], R4 ;  /* 0x00000004070085a7 */ /* 0x000e64000800007f */
[----:B-1----:R-:W-:Y:S05]  /*10630*/  @!P0 BRA `(.L_x_319) ;  /* 0xfffffffc00f08947 */ /* 0x002fea000383ffff */
[----:B------:R-:W-:Y:S05]  /*10640*/  BRA `(.L_x_333) ;  /* 0xfffffff800a87947 */ /* 0x000fea000383ffff */
.L_x_320:
[----:B0-----:R0:W1:Y:S02]  /*10650*/  SYNCS.PHASECHK.TRANS64.TRYWAIT P0, [R8+URZ], R5 ;  /* 0x00000005080075a7 */ /* 0x001064000800017f */
[----:B-1----:R-:W-:Y:S05]  /*10660*/  @!P0 NANOSLEEP.SYNCS 0x989680 ;  /* 0x009896800000895d */ /* 0x002fea0003900000 */
[----:B------:R-:W1:Y:S02]  /*10670*/  @!P0 SYNCS.PHASECHK.TRANS64 P0, [R8+URZ], R5 ;  /* 0x00000005080085a7 */ /* 0x000e64000800007f */
[----:B-1----:R-:W-:Y:S05]  /*10680*/  @!P0 BRA `(.L_x_320) ;  /* 0xfffffffc00f08947 */ /* 0x002fea000383ffff */
[----:B------:R-:W-:Y:S05]  /*10690*/  BRA `(.L_x_334) ;  /* 0xfffffff800b87947 */ /* 0x000fea000383ffff */
.L_x_321:
[----:B0-----:R0:W1:Y:S02]  /*106a0*/  SYNCS.PHASECHK.TRANS64.TRYWAIT P0, [R9+URZ], R4 ;  /* 0x00000004090075a7 */ /* 0x001064000800017f */
[----:B-1----:R-:W-:Y:S05]  /*106b0*/  @!P0 NANOSLEEP.SYNCS 0x989680 ;  /* 0x009896800000895d */ /* 0x002fea0003900000 */
[----:B------:R-:W1:Y:S02]  /*106c0*/  @!P0 SYNCS.PHASECHK.TRANS64 P0, [R9+URZ], R4 ;  /* 0x00000004090085a7 */ /* 0x000e64000800007f */
[----:B-1----:R-:W-:Y:S05]  /*106d0*/  @!P0 BRA `(.L_x_321) ;  /* 0xfffffffc00f08947 */ /* 0x002fea000383ffff */
[----:B------:R-:W-:Y:S05]  /*106e0*/  BRA `(.L_x_335) ;  /* 0xfffffff800c87947 */ /* 0x000fea000383ffff */
.L_x_322:
[----:B0-----:R0:W1:Y:S02]  /*106f0*/  SYNCS.PHASECHK.TRANS64.TRYWAIT P0, [R6+URZ], R5 ;  /* 0x00000005060075a7 */ /* 0x001064000800017f */
[----:B-1----:R-:W-:Y:S05]  /*10700*/  @!P0 NANOSLEEP.SYNCS 0x989680 ;  /* 0x009896800000895d */ /* 0x002fea0003900000 */
[----:B------:R-:W1:Y:S02]  /*10710*/  @!P0 SYNCS.PHASECHK.TRANS64 P0, [R6+URZ], R5 ;  /* 0x00000005060085a7 */ /* 0x000e64000800007f */
[----:B-1----:R-:W-:Y:S05]  /*10720*/  @!P0 BRA `(.L_x_322) ;  /* 0xfffffffc00f08947 */ /* 0x002fea000383ffff */
[----:B------:R-:W-:Y:S05]  /*10730*/  BRA `(.L_x_336) ;  /* 0xfffffff800d07947 */ /* 0x000fea000383ffff */
.L_x_337:
[----:B------:R-:W-:-:S00]  /*10740*/  BRA `(.L_x_337) ;  /* 0xfffffffc00fc7947 */ /* 0x000fc0000383ffff */
[----:B------:R-:W-:-:S00]  /*10750*/  NOP ;  /* 0x0000000000007918 */ /* 0x000fc00000000000 */
        /* <DEDUP_REMOVED lines=10> */
.L_x_338:


//--------------------- .nv.shared._ZN7cutlass13device_kernelINS_4gemm6kernel13GemmUniversalIN4cute5tupleIJiiiiEEENS1_10collective13CollectiveMmaINS1_37MainloopSm90TmaGmmaWarpSpecializedFP8ILi5ENS5_IJNS4_1CILi1EEENSA_ILi8EEESB_EEENS1_32KernelTmaWarpSpecializedPingpongEEENS5_IJNSA_ILi64EEENSA_ILi256EEENSA_ILi128EEEEEENS_12float_e4m3_tENS5_IJlSB_lEEESK_SL_NS4_8TiledMMAINS4_8MMA_AtomIJNS4_4SM904GMMA31MMA_64x256x32_F32E4M3E4M3_SS_TNILNSP_7ScaleInE1ELSR_1EEEEEENS4_6LayoutINS5_IJSB_SB_SB_EEENS5_IJNSA_ILi0EEESW_SW_EEEEENS5_IJNS4_10UnderscoreESZ_SZ_EEEEENS4_23SM90_TMA_LOAD_MULTICASTENS4_14ComposedLayoutINS4_7SwizzleILi3ELi4ELi3EEENS4_18smem_ptr_flag_bitsILi8EEENSU_INS5_IJSC_SI_EEENS5_IJSI_SB_EEEEEEEvNS4_8identityENS4_13SM90_TMA_LOADES1B_vS1C_EENS_8epilogue10collective6detail29Sm90TmaWarpSpecializedAdapterINS1G_15DefaultEpilogueISK_SL_SL_NS1F_6thread17LinearCombinationISK_Li1EffLNS1K_9ScaleType4KindE0ELNS_15FloatRoundStyleE2ESK_EENS1_15EpilogueDefaultEEEEEvvEEEEvNT_6ParamsE --------------------------
	.section	.nv.shared._ZN7cutlass13device_kernelINS_4gemm6kernel13GemmUniversalIN4cute5tupleIJiiiiEEENS1_10collective13CollectiveMmaINS1_37MainloopSm90TmaGmmaWarpSpecializedFP8ILi5ENS5_IJNS4_1CILi1EEENSA_ILi8EEESB_EEENS1_32KernelTmaWarpSpecializedPingpongEEENS5_IJNSA_ILi64EEENSA_ILi256EEENSA_ILi128EEEEEENS_12float_e4m3_tENS5_IJlSB_lEEESK_SL_NS4_8TiledMMAINS4_8MMA_AtomIJNS4_4SM904GMMA31MMA_64x256x32_F32E4M3E4M3_SS_TNILNSP_7ScaleInE1ELSR_1EEEEEENS4_6LayoutINS5_IJSB_SB_SB_EEENS5_IJNSA_ILi0EEESW_SW_EEEEENS5_IJNS4_10UnderscoreESZ_SZ_EEEEENS4_23SM90_TMA_LOAD_MULTICASTENS4_14ComposedLayoutINS4_7SwizzleILi3ELi4ELi3EEENS4_18smem_ptr_flag_bitsILi8EEENSU_INS5_IJSC_SI_EEENS5_IJSI_SB_EEEEEEEvNS4_8identityENS4_13SM90_TMA_LOADES1B_vS1C_EENS_8epilogue10collective6detail29Sm90TmaWarpSpecializedAdapterINS1G_15DefaultEpilogueISK_SL_SL_NS1F_6thread17LinearCombinationISK_Li1EffLNS1K_9ScaleType4KindE0ELNS_15FloatRoundStyleE2ESK_EENS1_15EpilogueDefaultEEEEEvvEEEEvNT_6ParamsE,"aw",@nobits
	.sectionflags	@""
	.align	16
	.zero		1024


//--------------------- .nv.shared.reserved.0     --------------------------
	.section	.nv.shared.reserved.0,"aw",@nobits
	.weak		__nv_reservedSMEM_offset_0_alias
	.size		__nv_reservedSMEM_offset_0_alias, 0, 0
	.other		__nv_reservedSMEM_offset_0_alias,@"STO_CUDA_RESERVED_SHARED STV_DEFAULT"
__nv_reservedSMEM_offset_0_alias:
	.zero		0


//--------------------- .nv.global                --------------------------
	.section	.nv.global,"aw",@nobits
.nv.global:
	.type		_ZN40_INTERNAL_98944965_4_k_cu_704d2cc5_240564cute1_E,@object
	.size		_ZN40_INTERNAL_98944965_4_k_cu_704d2cc5_240564cute1_E,(_ZN40_INTERNAL_98944965_4_k_cu_704d2cc5_240564cuda3std3__45__cpo6cbeginE - _ZN40_INTERNAL_98944965_4_k_cu_704d2cc5_240564cute1_E)
_ZN40_INTERNAL_98944965_4_k_cu_704d2cc5_240564cute1_E:
	.zero		1
	.type		_ZN40_INTERNAL_98944965_4_k_cu_704d2cc5_240564cuda3std3__45__cpo6cbeginE,@object
	.size		_ZN40_INTERNAL_98944965_4_k_cu_704d2cc5_240564cuda3std3__45__cpo6cbeginE,(_ZN40_INTERNAL_98944965_4_k_cu_704d2cc5_240564cuda3std3__48in_placeE - _ZN40_INTERNAL_98944965_4_k_cu_704d2cc5_240564cuda3std3__45__cpo6cbeginE)
_ZN40_INTERNAL_98944965_4_k_cu_704d2cc5_240564cuda3std3__45__cpo6cbeginE:
	.zero		1
	.type		_ZN40_INTERNAL_98944965_4_k_cu_704d2cc5_240564cuda3std3__48in_placeE,@object
	.size		_ZN40_INTERNAL_98944965_4_k_cu_704d2cc5_240564cuda3std3__48in_placeE,(_ZN40_INTERNAL_98944965_4_k_cu_704d2cc5_240564cuda3std6ranges3__45__cpo9iter_moveE - _ZN40_INTERNAL_98944965_4_k_cu_704d2cc5_240564cuda3std3__48in_placeE)
_ZN40_INTERNAL_98944965_4_k_cu_704d2cc5_240564cuda3std3__48in_placeE:
	.zero		1
	.type		_ZN40_INTERNAL_98944965_4_k_cu_704d2cc5_240564cuda3std6ranges3__45__cpo9iter_moveE,@object
	.size		_ZN40_INTERNAL_98944965_4_k_cu_704d2cc5_240564cuda3std6ranges3__45__cpo9iter_moveE,(_ZN40_INTERNAL_98944965_4_k_cu_704d2cc5_240564cuda3std3__45__cpo5beginE - _ZN40_INTERNAL_98944965_4_k_cu_704d2cc5_240564cuda3std6ranges3__45__cpo9iter_moveE)
_ZN40_INTERNAL_98944965_4_k_cu_704d2cc5_240564cuda3std6ranges3__45__cpo9iter_moveE:
	.zero		1
	.type		_ZN40_INTERNAL_98944965_4_k_cu_704d2cc5_240564cuda3std3__45__cpo5beginE,@object
	.size		_ZN40_INTERNAL_98944965_4_k_cu_704d2cc5_240564cuda3std3__45__cpo5beginE,(_ZN40_INTERNAL_98944965_4_k_cu_704d2cc5_240564cuda3std3__442_GLOBAL__N__98944965_4_k_cu_704d2cc5_240566ignoreE - _ZN40_INTERNAL_98944965_4_k_cu_704d2cc5_240564cuda3std3__45__cpo5beginE)
_ZN40_INTERNAL_98944965_4_k_cu_704d2cc5_240564cuda3std3__45__cpo5beginE:
	.zero		1
	.type		_ZN40_INTERNAL_98944965_4_k_cu_704d2cc5_240564cuda3std3__442_GLOBAL__N__98944965_4_k_cu_704d2cc5_240566ignoreE,@object
	.size		_ZN40_INTERNAL_98944965_4_k_cu_704d2cc5_240564cuda3std3__442_GLOBAL__N__98944965_4_k_cu_704d2cc5_240566ignoreE,(_ZN40_INTERNAL_98944965_4_k_cu_704d2cc5_240564cute7productE - _ZN40_INTERNAL_98944965_4_k_cu_704d2cc5_240564cuda3std3__442_GLOBAL__N__98944965_4_k_cu_704d2cc5_240566ignoreE)
_ZN40_INTERNAL_98944965_4_k_cu_704d2cc5_240564cuda3std3__442_GLOBAL__N__98944965_4_k_cu_704d2cc5_240566ignoreE:
	.zero		1
	.type		_ZN40_INTERNAL_98944965_4_k_cu_704d2cc5_240564cute7productE,@object
	.size		_ZN40_INTERNAL_98944965_4_k_cu_704d2cc5_240564cute7productE,(_ZN40_INTERNAL_98944965_4_k_cu_704d2cc5_240564cuda3std3__45__cpo3endE - _ZN40_INTERNAL_98944965_4_k_cu_704d2cc5_240564cute7productE)
_ZN40_INTERNAL_98944965_4_k_cu_704d2cc5_240564cute7productE:
	.zero		1
	.type		_ZN40_INTERNAL_98944965_4_k_cu_704d2cc5_240564cuda3std3__45__cpo3endE,@object
	.size		_ZN40_INTERNAL_98944965_4_k_cu_704d2cc5_240564cuda3std3__45__cpo3endE,(_ZN40_INTERNAL_98944965_4_k_cu_704d2cc5_240564cuda3std3__419piecewise_constructE - _ZN40_INTERNAL_98944965_4_k_cu_704d2cc5_240564cuda3std3__45__cpo3endE)
_ZN40_INTERNAL_98944965_4_k_cu_704d2cc5_240564cuda3std3__45__cpo3endE:
	.zero		1
	.type		_ZN40_INTERNAL_98944965_4_k_cu_704d2cc5_240564cuda3std3__419piecewise_constructE,@object
	.size		_ZN40_INTERNAL_98944965_4_k_cu_704d2cc5_240564cuda3std3__419piecewise_constructE,(_ZN40_INTERNAL_98944965_4_k_cu_704d2cc5_240564cuda3std3__45__cpo4cendE - _ZN40_INTERNAL_98944965_4_k_cu_704d2cc5_240564cuda3std3__419piecewise_constructE)
_ZN40_INTERNAL_98944965_4_k_cu_704d2cc5_240564cuda3std3__419piecewise_constructE:
	.zero		1
	.type		_ZN40_INTERNAL_98944965_4_k_cu_704d2cc5_240564cuda3std3__45__cpo4cendE,@object
	.size		_ZN40_INTERNAL_98944965_4_k_cu_704d2cc5_240564cuda3std3__45__cpo4cendE,(_ZN40_INTERNAL_98944965_4_k_cu_704d2cc5_240564cuda3std6ranges3__45__cpo4swapE - _ZN40_INTERNAL_98944965_4_k_cu_704d2cc5_240564cuda3std3__45__cpo4cendE)
_ZN40_INTERNAL_98944965_4_k_cu_704d2cc5_240564cuda3std3__45__cpo4cendE:
	.zero		1
	.type		_ZN40_INTERNAL_98944965_4_k_cu_704d2cc5_240564cuda3std6ranges3__45__cpo4swapE,@object
	.size		_ZN40_INTERNAL_98944965_4_k_cu_704d2cc5_240564cuda3std6ranges3__45__cpo4swapE,(.L_7 - _ZN40_INTERNAL_98944965_4_k_cu_704d2cc5_240564cuda3std6ranges3__45__cpo4swapE)
_ZN40_INTERNAL_98944965_4_k_cu_704d2cc5_240564cuda3std6ranges3__45__cpo4swapE:
	.zero		1
.L_7:


//--------------------- .nv.constant0._ZN7cutlass13device_kernelINS_4gemm6kernel13GemmUniversalIN4cute5tupleIJiiiiEEENS1_10collective13CollectiveMmaINS1_37MainloopSm90TmaGmmaWarpSpecializedFP8ILi5ENS5_IJNS4_1CILi1EEENSA_ILi8EEESB_EEENS1_32KernelTmaWarpSpecializedPingpongEEENS5_IJNSA_ILi64EEENSA_ILi256EEENSA_ILi128EEEEEENS_12float_e4m3_tENS5_IJlSB_lEEESK_SL_NS4_8TiledMMAINS4_8MMA_AtomIJNS4_4SM904GMMA31MMA_64x256x32_F32E4M3E4M3_SS_TNILNSP_7ScaleInE1ELSR_1EEEEEENS4_6LayoutINS5_IJSB_SB_SB_EEENS5_IJNSA_ILi0EEESW_SW_EEEEENS5_IJNS4_10UnderscoreESZ_SZ_EEEEENS4_23SM90_TMA_LOAD_MULTICASTENS4_14ComposedLayoutINS4_7SwizzleILi3ELi4ELi3EEENS4_18smem_ptr_flag_bitsILi8EEENSU_INS5_IJSC_SI_EEENS5_IJSI_SB_EEEEEEEvNS4_8identityENS4_13SM90_TMA_LOADES1B_vS1C_EENS_8epilogue10collective6detail29Sm90TmaWarpSpecializedAdapterINS1G_15DefaultEpilogueISK_SL_SL_NS1F_6thread17LinearCombinationISK_Li1EffLNS1K_9ScaleType4KindE0ELNS_15FloatRoundStyleE2ESK_EENS1_15EpilogueDefaultEEEEEvvEEEEvNT_6ParamsE --------------------------
	.section	.nv.constant0._ZN7cutlass13device_kernelINS_4gemm6kernel13GemmUniversalIN4cute5tupleIJiiiiEEENS1_10collective13CollectiveMmaINS1_37MainloopSm90TmaGmmaWarpSpecializedFP8ILi5ENS5_IJNS4_1CILi1EEENSA_ILi8EEESB_EEENS1_32KernelTmaWarpSpecializedPingpongEEENS5_IJNSA_ILi64EEENSA_ILi256EEENSA_ILi128EEEEEENS_12float_e4m3_tENS5_IJlSB_lEEESK_SL_NS4_8TiledMMAINS4_8MMA_AtomIJNS4_4SM904GMMA31MMA_64x256x32_F32E4M3E4M3_SS_TNILNSP_7ScaleInE1ELSR_1EEEEEENS4_6LayoutINS5_IJSB_SB_SB_EEENS5_IJNSA_ILi0EEESW_SW_EEEEENS5_IJNS4_10UnderscoreESZ_SZ_EEEEENS4_23SM90_TMA_LOAD_MULTICASTENS4_14ComposedLayoutINS4_7SwizzleILi3ELi4ELi3EEENS4_18smem_ptr_flag_bitsILi8EEENSU_INS5_IJSC_SI_EEENS5_IJSI_SB_EEEEEEEvNS4_8identityENS4_13SM90_TMA_LOADES1B_vS1C_EENS_8epilogue10collective6detail29Sm90TmaWarpSpecializedAdapterINS1G_15DefaultEpilogueISK_SL_SL_NS1F_6thread17LinearCombinationISK_Li1EffLNS1K_9ScaleType4KindE0ELNS_15FloatRoundStyleE2ESK_EENS1_15EpilogueDefaultEEEEEvvEEEEvNT_6ParamsE,"a",@progbits
	.sectionflags	@""
	.align	4
.nv.constant0._ZN7cutlass13device_kernelINS_4gemm6kernel13GemmUniversalIN4cute5tupleIJiiiiEEENS1_10collective13CollectiveMmaINS1_37MainloopSm90TmaGmmaWarpSpecializedFP8ILi5ENS5_IJNS4_1CILi1EEENSA_ILi8EEESB_EEENS1_32KernelTmaWarpSpecializedPingpongEEENS5_IJNSA_ILi64EEENSA_ILi256EEENSA_ILi128EEEEEENS_12float_e4m3_tENS5_IJlSB_lEEESK_SL_NS4_8TiledMMAINS4_8MMA_AtomIJNS4_4SM904GMMA31MMA_64x256x32_F32E4M3E4M3_SS_TNILNSP_7ScaleInE1ELSR_1EEEEEENS4_6LayoutINS5_IJSB_SB_SB_EEENS5_IJNSA_ILi0EEESW_SW_EEEEENS5_IJNS4_10UnderscoreESZ_SZ_EEEEENS4_23SM90_TMA_LOAD_MULTICASTENS4_14ComposedLayoutINS4_7SwizzleILi3ELi4ELi3EEENS4_18smem_ptr_flag_bitsILi8EEENSU_INS5_IJSC_SI_EEENS5_IJSI_SB_EEEEEEEvNS4_8identityENS4_13SM90_TMA_LOADES1B_vS1C_EENS_8epilogue10collective6detail29Sm90TmaWarpSpecializedAdapterINS1G_15DefaultEpilogueISK_SL_SL_NS1F_6thread17LinearCombinationISK_Li1EffLNS1K_9ScaleType4KindE0ELNS_15FloatRoundStyleE2ESK_EENS1_15EpilogueDefaultEEEEEvvEEEEvNT_6ParamsE:
	.zero		1664


//--------------------- SYMBOLS --------------------------

	.type		.nv.reservedSmem.offset0,@object
	.size		.nv.reservedSmem.offset0,0x4
